//
// Generated by NVIDIA NVVM Compiler
//
// Compiler Build ID: CL-36424714
// Cuda compilation tools, release 13.0, V13.0.88
// Based on NVVM 20.0.0
//

.version 9.0
.target sm_100
.address_size 64

	// .globl	_Z14print_mat_hostPKd
.extern .func  (.param .b32 func_retval0) vprintf
(
	.param .b64 vprintf_param_0,
	.param .b64 vprintf_param_1
)
;
// _ZZ7kernel2PdS_E4tile has been demoted
.global .align 1 .b8 $str[5] = {37, 108, 102, 44};
.global .align 1 .b8 $str$1[7] = {32, 32, 32, 32, 32, 32};
.global .align 1 .b8 $str$2[2] = {10};

.visible .entry _Z14print_mat_hostPKd(
	.param .u64 .ptr .align 1 _Z14print_mat_hostPKd_param_0
)
{
	.local .align 8 .b8 	__local_depot0[8];
	.reg .b64 	%SP;
	.reg .b64 	%SPL;
	.reg .pred 	%p<2>;
	.reg .b32 	%r<47>;
	.reg .b64 	%rd<16>;
	.reg .b64 	%fd<17>;

	mov.u64 	%SPL, __local_depot0;
	cvta.local.u64 	%SP, %SPL;
	ld.param.u64 	%rd5, [_Z14print_mat_hostPKd_param_0];
	cvta.to.global.u64 	%rd6, %rd5;
	add.u64 	%rd7, %SP, 0;
	add.u64 	%rd1, %SPL, 0;
	add.s64 	%rd15, %rd6, 2048;
	mov.b32 	%r46, 0;
	mov.u64 	%rd8, $str;
	mov.u64 	%rd11, $str$1;
	mov.u64 	%rd13, $str$2;
$L__BB0_1:
	ld.global.f64 	%fd1, [%rd15+-2048];
	st.local.f64 	[%rd1], %fd1;
	cvta.global.u64 	%rd9, %rd8;
	{ // callseq 0, 0
	.param .b64 param0;
	st.param.b64 	[param0], %rd9;
	.param .b64 param1;
	st.param.b64 	[param1], %rd7;
	.param .b32 retval0;
	call.uni (retval0), 
	vprintf, 
	(
	param0, 
	param1
	);
	ld.param.b32 	%r4, [retval0];
	} // callseq 0
	ld.global.f64 	%fd2, [%rd15+-2040];
	st.local.f64 	[%rd1], %fd2;
	{ // callseq 1, 0
	.param .b64 param0;
	st.param.b64 	[param0], %rd9;
	.param .b64 param1;
	st.param.b64 	[param1], %rd7;
	.param .b32 retval0;
	call.uni (retval0), 
	vprintf, 
	(
	param0, 
	param1
	);
	ld.param.b32 	%r6, [retval0];
	} // callseq 1
	ld.global.f64 	%fd3, [%rd15+-2032];
	st.local.f64 	[%rd1], %fd3;
	{ // callseq 2, 0
	.param .b64 param0;
	st.param.b64 	[param0], %rd9;
	.param .b64 param1;
	st.param.b64 	[param1], %rd7;
	.param .b32 retval0;
	call.uni (retval0), 
	vprintf, 
	(
	param0, 
	param1
	);
	ld.param.b32 	%r8, [retval0];
	} // callseq 2
	ld.global.f64 	%fd4, [%rd15+-2024];
	st.local.f64 	[%rd1], %fd4;
	{ // callseq 3, 0
	.param .b64 param0;
	st.param.b64 	[param0], %rd9;
	.param .b64 param1;
	st.param.b64 	[param1], %rd7;
	.param .b32 retval0;
	call.uni (retval0), 
	vprintf, 
	(
	param0, 
	param1
	);
	ld.param.b32 	%r10, [retval0];
	} // callseq 3
	cvta.global.u64 	%rd12, %rd11;
	{ // callseq 4, 0
	.param .b64 param0;
	st.param.b64 	[param0], %rd12;
	.param .b64 param1;
	st.param.b64 	[param1], 0;
	.param .b32 retval0;
	call.uni (retval0), 
	vprintf, 
	(
	param0, 
	param1
	);
	ld.param.b32 	%r12, [retval0];
	} // callseq 4
	ld.global.f64 	%fd5, [%rd15+-1024];
	st.local.f64 	[%rd1], %fd5;
	{ // callseq 5, 0
	.param .b64 param0;
	st.param.b64 	[param0], %rd9;
	.param .b64 param1;
	st.param.b64 	[param1], %rd7;
	.param .b32 retval0;
	call.uni (retval0), 
	vprintf, 
	(
	param0, 
	param1
	);
	ld.param.b32 	%r14, [retval0];
	} // callseq 5
	ld.global.f64 	%fd6, [%rd15+-1016];
	st.local.f64 	[%rd1], %fd6;
	{ // callseq 6, 0
	.param .b64 param0;
	st.param.b64 	[param0], %rd9;
	.param .b64 param1;
	st.param.b64 	[param1], %rd7;
	.param .b32 retval0;
	call.uni (retval0), 
	vprintf, 
	(
	param0, 
	param1
	);
	ld.param.b32 	%r16, [retval0];
	} // callseq 6
	ld.global.f64 	%fd7, [%rd15+-1008];
	st.local.f64 	[%rd1], %fd7;
	{ // callseq 7, 0
	.param .b64 param0;
	st.param.b64 	[param0], %rd9;
	.param .b64 param1;
	st.param.b64 	[param1], %rd7;
	.param .b32 retval0;
	call.uni (retval0), 
	vprintf, 
	(
	param0, 
	param1
	);
	ld.param.b32 	%r18, [retval0];
	} // callseq 7
	ld.global.f64 	%fd8, [%rd15+-1000];
	st.local.f64 	[%rd1], %fd8;
	{ // callseq 8, 0
	.param .b64 param0;
	st.param.b64 	[param0], %rd9;
	.param .b64 param1;
	st.param.b64 	[param1], %rd7;
	.param .b32 retval0;
	call.uni (retval0), 
	vprintf, 
	(
	param0, 
	param1
	);
	ld.param.b32 	%r20, [retval0];
	} // callseq 8
	{ // callseq 9, 0
	.param .b64 param0;
	st.param.b64 	[param0], %rd12;
	.param .b64 param1;
	st.param.b64 	[param1], 0;
	.param .b32 retval0;
	call.uni (retval0), 
	vprintf, 
	(
	param0, 
	param1
	);
	ld.param.b32 	%r22, [retval0];
	} // callseq 9
	ld.global.f64 	%fd9, [%rd15];
	st.local.f64 	[%rd1], %fd9;
	{ // callseq 10, 0
	.param .b64 param0;
	st.param.b64 	[param0], %rd9;
	.param .b64 param1;
	st.param.b64 	[param1], %rd7;
	.param .b32 retval0;
	call.uni (retval0), 
	vprintf, 
	(
	param0, 
	param1
	);
	ld.param.b32 	%r24, [retval0];
	} // callseq 10
	ld.global.f64 	%fd10, [%rd15+8];
	st.local.f64 	[%rd1], %fd10;
	{ // callseq 11, 0
	.param .b64 param0;
	st.param.b64 	[param0], %rd9;
	.param .b64 param1;
	st.param.b64 	[param1], %rd7;
	.param .b32 retval0;
	call.uni (retval0), 
	vprintf, 
	(
	param0, 
	param1
	);
	ld.param.b32 	%r26, [retval0];
	} // callseq 11
	ld.global.f64 	%fd11, [%rd15+16];
	st.local.f64 	[%rd1], %fd11;
	{ // callseq 12, 0
	.param .b64 param0;
	st.param.b64 	[param0], %rd9;
	.param .b64 param1;
	st.param.b64 	[param1], %rd7;
	.param .b32 retval0;
	call.uni (retval0), 
	vprintf, 
	(
	param0, 
	param1
	);
	ld.param.b32 	%r28, [retval0];
	} // callseq 12
	ld.global.f64 	%fd12, [%rd15+24];
	st.local.f64 	[%rd1], %fd12;
	{ // callseq 13, 0
	.param .b64 param0;
	st.param.b64 	[param0], %rd9;
	.param .b64 param1;
	st.param.b64 	[param1], %rd7;
	.param .b32 retval0;
	call.uni (retval0), 
	vprintf, 
	(
	param0, 
	param1
	);
	ld.param.b32 	%r30, [retval0];
	} // callseq 13
	{ // callseq 14, 0
	.param .b64 param0;
	st.param.b64 	[param0], %rd12;
	.param .b64 param1;
	st.param.b64 	[param1], 0;
	.param .b32 retval0;
	call.uni (retval0), 
	vprintf, 
	(
	param0, 
	param1
	);
	ld.param.b32 	%r32, [retval0];
	} // callseq 14
	ld.global.f64 	%fd13, [%rd15+1024];
	st.local.f64 	[%rd1], %fd13;
	{ // callseq 15, 0
	.param .b64 param0;
	st.param.b64 	[param0], %rd9;
	.param .b64 param1;
	st.param.b64 	[param1], %rd7;
	.param .b32 retval0;
	call.uni (retval0), 
	vprintf, 
	(
	param0, 
	param1
	);
	ld.param.b32 	%r34, [retval0];
	} // callseq 15
	ld.global.f64 	%fd14, [%rd15+1032];
	st.local.f64 	[%rd1], %fd14;
	{ // callseq 16, 0
	.param .b64 param0;
	st.param.b64 	[param0], %rd9;
	.param .b64 param1;
	st.param.b64 	[param1], %rd7;
	.param .b32 retval0;
	call.uni (retval0), 
	vprintf, 
	(
	param0, 
	param1
	);
	ld.param.b32 	%r36, [retval0];
	} // callseq 16
	ld.global.f64 	%fd15, [%rd15+1040];
	st.local.f64 	[%rd1], %fd15;
	{ // callseq 17, 0
	.param .b64 param0;
	st.param.b64 	[param0], %rd9;
	.param .b64 param1;
	st.param.b64 	[param1], %rd7;
	.param .b32 retval0;
	call.uni (retval0), 
	vprintf, 
	(
	param0, 
	param1
	);
	ld.param.b32 	%r38, [retval0];
	} // callseq 17
	ld.global.f64 	%fd16, [%rd15+1048];
	st.local.f64 	[%rd1], %fd16;
	{ // callseq 18, 0
	.param .b64 param0;
	st.param.b64 	[param0], %rd9;
	.param .b64 param1;
	st.param.b64 	[param1], %rd7;
	.param .b32 retval0;
	call.uni (retval0), 
	vprintf, 
	(
	param0, 
	param1
	);
	ld.param.b32 	%r40, [retval0];
	} // callseq 18
	{ // callseq 19, 0
	.param .b64 param0;
	st.param.b64 	[param0], %rd12;
	.param .b64 param1;
	st.param.b64 	[param1], 0;
	.param .b32 retval0;
	call.uni (retval0), 
	vprintf, 
	(
	param0, 
	param1
	);
	ld.param.b32 	%r42, [retval0];
	} // callseq 19
	cvta.global.u64 	%rd14, %rd13;
	{ // callseq 20, 0
	.param .b64 param0;
	st.param.b64 	[param0], %rd14;
	.param .b64 param1;
	st.param.b64 	[param1], 0;
	.param .b32 retval0;
	call.uni (retval0), 
	vprintf, 
	(
	param0, 
	param1
	);
	ld.param.b32 	%r44, [retval0];
	} // callseq 20
	add.s32 	%r46, %r46, 1;
	add.s64 	%rd15, %rd15, 131072;
	setp.ne.s32 	%p1, %r46, 4;
	@%p1 bra 	$L__BB0_1;
	ret;

}
	// .globl	_Z7kernel2PdS_
.visible .entry _Z7kernel2PdS_(
	.param .u64 .ptr .align 1 _Z7kernel2PdS__param_0,
	.param .u64 .ptr .align 1 _Z7kernel2PdS__param_1
)
{
	.reg .pred 	%p<65>;
	.reg .b32 	%r<178>;
	.reg .b64 	%rd<93>;
	.reg .b64 	%fd<169>;
	// demoted variable
	.shared .align 8 .b8 _ZZ7kernel2PdS_E4tile[27200];
	mov.u32 	%r66, %ctaid.x;
	mov.u32 	%r67, %ntid.x;
	mov.u32 	%r68, %tid.x;
	mad.lo.s32 	%r1, %r66, %r67, %r68;
	mov.u32 	%r69, %ctaid.y;
	mov.u32 	%r70, %ntid.y;
	mov.u32 	%r71, %tid.y;
	mad.lo.s32 	%r2, %r69, %r70, %r71;
	mov.u32 	%r72, %ctaid.z;
	mov.u32 	%r73, %ntid.z;
	mov.u32 	%r74, %tid.z;
	mad.lo.s32 	%r3, %r72, %r73, %r74;
	mov.u32 	%r75, %nctaid.x;
	mul.lo.s32 	%r4, %r67, %r75;
	mov.u32 	%r76, %nctaid.y;
	shl.b32 	%r176, %r3, 2;
	shl.b32 	%r77, %r2, 2;
	mul.lo.s32 	%r78, %r74, 1360;
	add.s32 	%r79, %r68, 1;
	mad.lo.s32 	%r80, %r71, 136, %r78;
	add.s32 	%r81, %r80, %r79;
	shl.b32 	%r82, %r81, 3;
	mov.u32 	%r83, _ZZ7kernel2PdS_E4tile;
	add.s32 	%r6, %r83, %r82;
	mul.lo.s32 	%r7, %r77, %r4;
	mul.lo.s32 	%r84, %r70, %r76;
	shl.b32 	%r85, %r3, 4;
	or.b32  	%r86, %r85, 4;
	mad.lo.s32 	%r87, %r84, %r86, %r77;
	or.b32  	%r88, %r87, 3;
	mad.lo.s32 	%r89, %r75, %r88, %r66;
	mad.lo.s32 	%r175, %r67, %r89, %r68;
	or.b32  	%r90, %r87, 2;
	mad.lo.s32 	%r91, %r75, %r90, %r66;
	mad.lo.s32 	%r174, %r67, %r91, %r68;
	mul.lo.s32 	%r92, %r75, %r87;
	add.s32 	%r93, %r92, %r75;
	add.s32 	%r94, %r66, %r93;
	mad.lo.s32 	%r173, %r67, %r94, %r68;
	add.s32 	%r95, %r66, %r92;
	mad.lo.s32 	%r172, %r67, %r95, %r68;
	mul.lo.s32 	%r96, %r84, %r3;
	shl.b32 	%r97, %r96, 4;
	add.s32 	%r98, %r97, %r77;
	mul.lo.s32 	%r99, %r75, %r98;
	add.s32 	%r100, %r66, %r99;
	mad.lo.s32 	%r101, %r67, %r100, %r68;
	add.s32 	%r171, %r101, -1;
	add.s32 	%r102, %r98, -1;
	mad.lo.s32 	%r103, %r75, %r102, %r66;
	mad.lo.s32 	%r170, %r67, %r103, %r68;
	add.s32 	%r104, %r99, %r75;
	add.s32 	%r105, %r66, %r104;
	mad.lo.s32 	%r106, %r67, %r105, %r68;
	add.s32 	%r169, %r106, -1;
	add.s32 	%r107, %r98, 4;
	mad.lo.s32 	%r108, %r75, %r107, %r66;
	mad.lo.s32 	%r168, %r67, %r108, %r68;
	or.b32  	%r109, %r98, 3;
	mad.lo.s32 	%r110, %r75, %r109, %r66;
	mad.lo.s32 	%r167, %r67, %r110, %r79;
	or.b32  	%r111, %r98, 2;
	mad.lo.s32 	%r112, %r75, %r111, %r66;
	mad.lo.s32 	%r166, %r67, %r112, %r79;
	add.s32 	%r113, %r176, -1;
	mul.lo.s32 	%r114, %r84, %r113;
	shl.b32 	%r115, %r114, 2;
	add.s32 	%r116, %r115, %r77;
	or.b32  	%r117, %r116, 3;
	mad.lo.s32 	%r118, %r75, %r117, %r66;
	mad.lo.s32 	%r165, %r67, %r118, %r68;
	or.b32  	%r119, %r116, 2;
	mad.lo.s32 	%r120, %r75, %r119, %r66;
	mad.lo.s32 	%r164, %r67, %r120, %r68;
	mul.lo.s32 	%r121, %r75, %r116;
	add.s32 	%r122, %r121, %r75;
	add.s32 	%r123, %r66, %r122;
	mad.lo.s32 	%r163, %r67, %r123, %r68;
	add.s32 	%r124, %r66, %r121;
	mad.lo.s32 	%r162, %r67, %r124, %r68;
	mov.b32 	%r177, 0;
$L__BB1_1:
	setp.eq.s32 	%p2, %r2, 0;
	@%p2 bra 	$L__BB1_7;
	setp.eq.s32 	%p3, %r1, 0;
	@%p3 bra 	$L__BB1_23;
	setp.eq.s32 	%p4, %r1, 127;
	@%p4 bra 	$L__BB1_23;
	setp.eq.s32 	%p5, %r176, 0;
	@%p5 bra 	$L__BB1_7;
	setp.eq.s32 	%p6, %r176, 127;
	@%p6 bra 	$L__BB1_7;
	ld.param.u64 	%rd88, [_Z7kernel2PdS__param_0];
	cvta.to.global.u64 	%rd4, %rd88;
	mul.wide.u32 	%rd5, %r162, 8;
	add.s64 	%rd6, %rd4, %rd5;
	ld.global.f64 	%fd3, [%rd6];
	st.shared.f64 	[%r6+272], %fd3;
	mul.wide.u32 	%rd7, %r172, 8;
	add.s64 	%rd8, %rd4, %rd7;
	ld.global.f64 	%fd4, [%rd8];
	st.shared.f64 	[%r6+5712], %fd4;
	mul.wide.u32 	%rd9, %r170, 8;
	add.s64 	%rd10, %rd4, %rd9;
	ld.global.f64 	%fd5, [%rd10];
	st.shared.f64 	[%r6+2720], %fd5;
	add.s32 	%r125, %r169, 1;
	mul.wide.u32 	%rd11, %r125, 8;
	add.s64 	%rd12, %rd4, %rd11;
	ld.global.f64 	%fd6, [%rd12];
	st.shared.f64 	[%r6+3264], %fd6;
	add.s32 	%r126, %r171, 2;
	mul.wide.u32 	%rd13, %r171, 8;
	add.s64 	%rd14, %rd4, %rd13;
	ld.global.f64 	%fd7, [%rd14];
	st.shared.f64 	[%r6+2984], %fd7;
	mul.wide.u32 	%rd15, %r126, 8;
	add.s64 	%rd16, %rd4, %rd15;
	ld.global.f64 	%fd8, [%rd16];
	st.shared.f64 	[%r6+3000], %fd8;
$L__BB1_7:
	setp.eq.s32 	%p7, %r1, 0;
	@%p7 bra 	$L__BB1_23;
	setp.eq.s32 	%p8, %r1, 127;
	@%p8 bra 	$L__BB1_23;
	setp.eq.s32 	%p9, %r176, 0;
	@%p9 bra 	$L__BB1_12;
	setp.eq.s32 	%p10, %r176, 127;
	@%p10 bra 	$L__BB1_12;
	ld.param.u64 	%rd89, [_Z7kernel2PdS__param_0];
	cvta.to.global.u64 	%rd17, %rd89;
	mul.wide.u32 	%rd18, %r163, 8;
	add.s64 	%rd19, %rd17, %rd18;
	ld.global.f64 	%fd9, [%rd19];
	st.shared.f64 	[%r6+272], %fd9;
	mul.wide.u32 	%rd20, %r173, 8;
	add.s64 	%rd21, %rd17, %rd20;
	ld.global.f64 	%fd10, [%rd21];
	st.shared.f64 	[%r6+5712], %fd10;
	add.s32 	%r127, %r171, 1;
	mul.wide.u32 	%rd22, %r127, 8;
	add.s64 	%rd23, %rd17, %rd22;
	ld.global.f64 	%fd11, [%rd23];
	st.shared.f64 	[%r6+2720], %fd11;
	add.s32 	%r128, %r166, -1;
	mul.wide.u32 	%rd24, %r128, 8;
	add.s64 	%rd25, %rd17, %rd24;
	ld.global.f64 	%fd12, [%rd25];
	st.shared.f64 	[%r6+3264], %fd12;
	mul.wide.u32 	%rd26, %r169, 8;
	add.s64 	%rd27, %rd17, %rd26;
	ld.global.f64 	%fd13, [%rd27];
	st.shared.f64 	[%r6+2984], %fd13;
	add.s32 	%r129, %r169, 2;
	mul.wide.u32 	%rd28, %r129, 8;
	add.s64 	%rd29, %rd17, %rd28;
	ld.global.f64 	%fd14, [%rd29];
	st.shared.f64 	[%r6+3000], %fd14;
$L__BB1_12:
	setp.eq.s32 	%p11, %r1, 0;
	@%p11 bra 	$L__BB1_23;
	setp.eq.s32 	%p12, %r1, 127;
	@%p12 bra 	$L__BB1_23;
	setp.eq.s32 	%p13, %r176, 0;
	@%p13 bra 	$L__BB1_17;
	setp.eq.s32 	%p14, %r176, 127;
	@%p14 bra 	$L__BB1_17;
	ld.param.u64 	%rd90, [_Z7kernel2PdS__param_0];
	cvta.to.global.u64 	%rd30, %rd90;
	mul.wide.u32 	%rd31, %r164, 8;
	add.s64 	%rd32, %rd30, %rd31;
	ld.global.f64 	%fd15, [%rd32];
	st.shared.f64 	[%r6+272], %fd15;
	mul.wide.u32 	%rd33, %r174, 8;
	add.s64 	%rd34, %rd30, %rd33;
	ld.global.f64 	%fd16, [%rd34];
	st.shared.f64 	[%r6+5712], %fd16;
	add.s32 	%r130, %r169, 1;
	mul.wide.u32 	%rd35, %r130, 8;
	add.s64 	%rd36, %rd30, %rd35;
	ld.global.f64 	%fd17, [%rd36];
	st.shared.f64 	[%r6+2720], %fd17;
	add.s32 	%r131, %r167, -1;
	mul.wide.u32 	%rd37, %r131, 8;
	add.s64 	%rd38, %rd30, %rd37;
	ld.global.f64 	%fd18, [%rd38];
	st.shared.f64 	[%r6+3264], %fd18;
	add.s32 	%r132, %r166, -2;
	mul.wide.u32 	%rd39, %r132, 8;
	add.s64 	%rd40, %rd30, %rd39;
	ld.global.f64 	%fd19, [%rd40];
	st.shared.f64 	[%r6+2984], %fd19;
	mul.wide.u32 	%rd41, %r166, 8;
	add.s64 	%rd42, %rd30, %rd41;
	ld.global.f64 	%fd20, [%rd42];
	st.shared.f64 	[%r6+3000], %fd20;
$L__BB1_17:
	setp.eq.s32 	%p15, %r1, 0;
	@%p15 bra 	$L__BB1_23;
	setp.eq.s32 	%p16, %r1, 127;
	@%p16 bra 	$L__BB1_23;
	setp.eq.s32 	%p17, %r77, 124;
	@%p17 bra 	$L__BB1_23;
	setp.eq.s32 	%p18, %r176, 0;
	@%p18 bra 	$L__BB1_23;
	setp.eq.s32 	%p19, %r176, 127;
	@%p19 bra 	$L__BB1_23;
	ld.param.u64 	%rd91, [_Z7kernel2PdS__param_0];
	cvta.to.global.u64 	%rd43, %rd91;
	mul.wide.u32 	%rd44, %r165, 8;
	add.s64 	%rd45, %rd43, %rd44;
	ld.global.f64 	%fd21, [%rd45];
	st.shared.f64 	[%r6+272], %fd21;
	mul.wide.u32 	%rd46, %r175, 8;
	add.s64 	%rd47, %rd43, %rd46;
	ld.global.f64 	%fd22, [%rd47];
	st.shared.f64 	[%r6+5712], %fd22;
	add.s32 	%r134, %r166, -1;
	mul.wide.u32 	%rd48, %r134, 8;
	add.s64 	%rd49, %rd43, %rd48;
	ld.global.f64 	%fd23, [%rd49];
	st.shared.f64 	[%r6+2720], %fd23;
	mul.wide.u32 	%rd50, %r168, 8;
	add.s64 	%rd51, %rd43, %rd50;
	ld.global.f64 	%fd24, [%rd51];
	st.shared.f64 	[%r6+3264], %fd24;
	add.s32 	%r135, %r167, -2;
	mul.wide.u32 	%rd52, %r135, 8;
	add.s64 	%rd53, %rd43, %rd52;
	ld.global.f64 	%fd25, [%rd53];
	st.shared.f64 	[%r6+2984], %fd25;
	mul.wide.u32 	%rd54, %r167, 8;
	add.s64 	%rd55, %rd43, %rd54;
	ld.global.f64 	%fd26, [%rd55];
	st.shared.f64 	[%r6+3000], %fd26;
$L__BB1_23:
	add.s32 	%r177, %r177, 1;
	add.s32 	%r176, %r176, 1;
	mul.lo.s32 	%r138, %r76, %r70;
	mul.lo.s32 	%r139, %r138, %r4;
	shl.b32 	%r40, %r139, 2;
	add.s32 	%r175, %r175, %r40;
	add.s32 	%r174, %r174, %r40;
	add.s32 	%r173, %r173, %r40;
	add.s32 	%r172, %r172, %r40;
	add.s32 	%r171, %r171, %r40;
	add.s32 	%r170, %r170, %r40;
	add.s32 	%r169, %r169, %r40;
	add.s32 	%r168, %r168, %r40;
	add.s32 	%r167, %r167, %r40;
	add.s32 	%r166, %r166, %r40;
	add.s32 	%r165, %r165, %r40;
	add.s32 	%r164, %r164, %r40;
	add.s32 	%r163, %r163, %r40;
	add.s32 	%r162, %r162, %r40;
	setp.ne.s32 	%p20, %r177, 4;
	@%p20 bra 	$L__BB1_1;
	ld.param.u64 	%rd92, [_Z7kernel2PdS__param_1];
	cvta.to.global.u64 	%rd1, %rd92;
	bar.sync 	0;
	setp.ne.s32 	%p21, %r1, 0;
	setp.ne.s32 	%p22, %r1, 127;
	and.pred  	%p23, %p21, %p22;
	setp.eq.s32 	%p24, %r3, 0;
	mul.lo.s32 	%r140, %r3, %r40;
	shl.b32 	%r141, %r140, 2;
	add.s32 	%r55, %r141, %r1;
	setp.ne.s32 	%p25, %r2, 0;
	and.pred  	%p1, %p23, %p25;
	not.pred 	%p26, %p1;
	or.pred  	%p27, %p26, %p24;
	@%p27 bra 	$L__BB1_26;
	ld.shared.f64 	%fd27, [%r6+272];
	ld.shared.f64 	%fd28, [%r6+5712];
	add.f64 	%fd29, %fd27, %fd28;
	ld.shared.f64 	%fd30, [%r6+2720];
	add.f64 	%fd31, %fd29, %fd30;
	ld.shared.f64 	%fd32, [%r6+3264];
	add.f64 	%fd33, %fd31, %fd32;
	ld.shared.f64 	%fd34, [%r6+2984];
	add.f64 	%fd35, %fd33, %fd34;
	ld.shared.f64 	%fd36, [%r6+3000];
	add.f64 	%fd37, %fd35, %fd36;
	mul.f64 	%fd38, %fd37, 0d3FE999999999999A;
	add.s32 	%r142, %r55, %r7;
	mul.wide.u32 	%rd56, %r142, 8;
	add.s64 	%rd57, %rd1, %rd56;
	st.global.f64 	[%rd57], %fd38;
$L__BB1_26:
	sub.s32 	%r143, %r7, %r4;
	shl.b32 	%r144, %r4, 1;
	add.s32 	%r56, %r143, %r144;
	setp.eq.s32 	%p28, %r1, 0;
	@%p28 bra 	$L__BB1_30;
	setp.eq.s32 	%p29, %r1, 127;
	@%p29 bra 	$L__BB1_30;
	setp.eq.s32 	%p30, %r3, 0;
	@%p30 bra 	$L__BB1_30;
	ld.shared.f64 	%fd39, [%r6+272];
	ld.shared.f64 	%fd40, [%r6+5712];
	add.f64 	%fd41, %fd39, %fd40;
	ld.shared.f64 	%fd42, [%r6+2720];
	add.f64 	%fd43, %fd41, %fd42;
	ld.shared.f64 	%fd44, [%r6+3264];
	add.f64 	%fd45, %fd43, %fd44;
	ld.shared.f64 	%fd46, [%r6+2984];
	add.f64 	%fd47, %fd45, %fd46;
	ld.shared.f64 	%fd48, [%r6+3000];
	add.f64 	%fd49, %fd47, %fd48;
	mul.f64 	%fd50, %fd49, 0d3FE999999999999A;
	add.s32 	%r145, %r55, %r56;
	mul.wide.u32 	%rd58, %r145, 8;
	add.s64 	%rd59, %rd1, %rd58;
	st.global.f64 	[%rd59], %fd50;
$L__BB1_30:
	or.b32  	%r57, %r77, 3;
	shl.b32 	%r147, %r4, 2;
	add.s32 	%r58, %r147, %r143;
	add.s32 	%r59, %r7, %r144;
	setp.eq.s32 	%p31, %r3, 0;
	@%p31 bra 	$L__BB1_34;
	setp.eq.s32 	%p32, %r1, 0;
	@%p32 bra 	$L__BB1_38;
	setp.eq.s32 	%p33, %r1, 127;
	@%p33 bra 	$L__BB1_38;
	ld.shared.f64 	%fd51, [%r6+272];
	ld.shared.f64 	%fd52, [%r6+5712];
	add.f64 	%fd53, %fd51, %fd52;
	ld.shared.f64 	%fd54, [%r6+2720];
	add.f64 	%fd55, %fd53, %fd54;
	ld.shared.f64 	%fd56, [%r6+3264];
	add.f64 	%fd57, %fd55, %fd56;
	ld.shared.f64 	%fd58, [%r6+2984];
	add.f64 	%fd59, %fd57, %fd58;
	ld.shared.f64 	%fd60, [%r6+3000];
	add.f64 	%fd61, %fd59, %fd60;
	mul.f64 	%fd62, %fd61, 0d3FE999999999999A;
	add.s32 	%r150, %r55, %r59;
	mul.wide.u32 	%rd60, %r150, 8;
	add.s64 	%rd61, %rd1, %rd60;
	st.global.f64 	[%rd61], %fd62;
$L__BB1_34:
	setp.eq.s32 	%p34, %r1, 0;
	@%p34 bra 	$L__BB1_38;
	setp.eq.s32 	%p35, %r1, 127;
	@%p35 bra 	$L__BB1_38;
	setp.eq.s32 	%p36, %r57, 127;
	setp.eq.s32 	%p37, %r3, 0;
	or.pred  	%p38, %p36, %p37;
	@%p38 bra 	$L__BB1_38;
	ld.shared.f64 	%fd63, [%r6+272];
	ld.shared.f64 	%fd64, [%r6+5712];
	add.f64 	%fd65, %fd63, %fd64;
	ld.shared.f64 	%fd66, [%r6+2720];
	add.f64 	%fd67, %fd65, %fd66;
	ld.shared.f64 	%fd68, [%r6+3264];
	add.f64 	%fd69, %fd67, %fd68;
	ld.shared.f64 	%fd70, [%r6+2984];
	add.f64 	%fd71, %fd69, %fd70;
	ld.shared.f64 	%fd72, [%r6+3000];
	add.f64 	%fd73, %fd71, %fd72;
	mul.f64 	%fd74, %fd73, 0d3FE999999999999A;
	add.s32 	%r151, %r55, %r58;
	mul.wide.u32 	%rd62, %r151, 8;
	add.s64 	%rd63, %rd1, %rd62;
	st.global.f64 	[%rd63], %fd74;
$L__BB1_38:
	setp.eq.s32 	%p39, %r2, 0;
	add.s32 	%r60, %r55, %r40;
	@%p39 bra 	$L__BB1_42;
	setp.eq.s32 	%p40, %r1, 0;
	@%p40 bra 	$L__BB1_46;
	setp.eq.s32 	%p41, %r1, 127;
	@%p41 bra 	$L__BB1_46;
	ld.shared.f64 	%fd75, [%r6+272];
	ld.shared.f64 	%fd76, [%r6+5712];
	add.f64 	%fd77, %fd75, %fd76;
	ld.shared.f64 	%fd78, [%r6+2720];
	add.f64 	%fd79, %fd77, %fd78;
	ld.shared.f64 	%fd80, [%r6+3264];
	add.f64 	%fd81, %fd79, %fd80;
	ld.shared.f64 	%fd82, [%r6+2984];
	add.f64 	%fd83, %fd81, %fd82;
	ld.shared.f64 	%fd84, [%r6+3000];
	add.f64 	%fd85, %fd83, %fd84;
	mul.f64 	%fd86, %fd85, 0d3FE999999999999A;
	add.s32 	%r152, %r60, %r7;
	mul.wide.u32 	%rd64, %r152, 8;
	add.s64 	%rd65, %rd1, %rd64;
	st.global.f64 	[%rd65], %fd86;
$L__BB1_42:
	setp.eq.s32 	%p42, %r1, 0;
	@%p42 bra 	$L__BB1_46;
	setp.eq.s32 	%p43, %r1, 127;
	@%p43 bra 	$L__BB1_46;
	setp.eq.s32 	%p44, %r57, 127;
	ld.shared.f64 	%fd87, [%r6+272];
	ld.shared.f64 	%fd88, [%r6+5712];
	add.f64 	%fd89, %fd87, %fd88;
	ld.shared.f64 	%fd90, [%r6+2720];
	add.f64 	%fd91, %fd89, %fd90;
	ld.shared.f64 	%fd92, [%r6+3264];
	add.f64 	%fd93, %fd91, %fd92;
	ld.shared.f64 	%fd94, [%r6+2984];
	add.f64 	%fd95, %fd93, %fd94;
	ld.shared.f64 	%fd96, [%r6+3000];
	add.f64 	%fd97, %fd95, %fd96;
	mul.f64 	%fd1, %fd97, 0d3FE999999999999A;
	add.s32 	%r153, %r60, %r56;
	mul.wide.u32 	%rd66, %r153, 8;
	add.s64 	%rd67, %rd1, %rd66;
	st.global.f64 	[%rd67], %fd1;
	add.s32 	%r61, %r153, %r4;
	mul.wide.u32 	%rd68, %r61, 8;
	add.s64 	%rd69, %rd1, %rd68;
	st.global.f64 	[%rd69], %fd1;
	@%p44 bra 	$L__BB1_46;
	add.s32 	%r154, %r61, %r4;
	mul.wide.u32 	%rd70, %r154, 8;
	add.s64 	%rd71, %rd1, %rd70;
	st.global.f64 	[%rd71], %fd1;
$L__BB1_46:
	setp.eq.s32 	%p45, %r2, 0;
	add.s32 	%r62, %r60, %r40;
	@%p45 bra 	$L__BB1_50;
	setp.eq.s32 	%p46, %r1, 0;
	@%p46 bra 	$L__BB1_54;
	setp.eq.s32 	%p47, %r1, 127;
	@%p47 bra 	$L__BB1_54;
	ld.shared.f64 	%fd98, [%r6+272];
	ld.shared.f64 	%fd99, [%r6+5712];
	add.f64 	%fd100, %fd98, %fd99;
	ld.shared.f64 	%fd101, [%r6+2720];
	add.f64 	%fd102, %fd100, %fd101;
	ld.shared.f64 	%fd103, [%r6+3264];
	add.f64 	%fd104, %fd102, %fd103;
	ld.shared.f64 	%fd105, [%r6+2984];
	add.f64 	%fd106, %fd104, %fd105;
	ld.shared.f64 	%fd107, [%r6+3000];
	add.f64 	%fd108, %fd106, %fd107;
	mul.f64 	%fd109, %fd108, 0d3FE999999999999A;
	add.s32 	%r155, %r62, %r7;
	mul.wide.u32 	%rd72, %r155, 8;
	add.s64 	%rd73, %rd1, %rd72;
	st.global.f64 	[%rd73], %fd109;
$L__BB1_50:
	setp.eq.s32 	%p48, %r1, 0;
	@%p48 bra 	$L__BB1_54;
	setp.eq.s32 	%p49, %r1, 127;
	@%p49 bra 	$L__BB1_54;
	setp.eq.s32 	%p50, %r57, 127;
	ld.shared.f64 	%fd110, [%r6+272];
	ld.shared.f64 	%fd111, [%r6+5712];
	add.f64 	%fd112, %fd110, %fd111;
	ld.shared.f64 	%fd113, [%r6+2720];
	add.f64 	%fd114, %fd112, %fd113;
	ld.shared.f64 	%fd115, [%r6+3264];
	add.f64 	%fd116, %fd114, %fd115;
	ld.shared.f64 	%fd117, [%r6+2984];
	add.f64 	%fd118, %fd116, %fd117;
	ld.shared.f64 	%fd119, [%r6+3000];
	add.f64 	%fd120, %fd118, %fd119;
	mul.f64 	%fd2, %fd120, 0d3FE999999999999A;
	add.s32 	%r156, %r62, %r56;
	mul.wide.u32 	%rd74, %r156, 8;
	add.s64 	%rd75, %rd1, %rd74;
	st.global.f64 	[%rd75], %fd2;
	add.s32 	%r63, %r156, %r4;
	mul.wide.u32 	%rd76, %r63, 8;
	add.s64 	%rd77, %rd1, %rd76;
	st.global.f64 	[%rd77], %fd2;
	@%p50 bra 	$L__BB1_54;
	add.s32 	%r157, %r63, %r4;
	mul.wide.u32 	%rd78, %r157, 8;
	add.s64 	%rd79, %rd1, %rd78;
	st.global.f64 	[%rd79], %fd2;
$L__BB1_54:
	setp.eq.s32 	%p51, %r3, 31;
	add.s32 	%r64, %r62, %r40;
	or.pred  	%p53, %p26, %p51;
	@%p53 bra 	$L__BB1_56;
	ld.shared.f64 	%fd121, [%r6+272];
	ld.shared.f64 	%fd122, [%r6+5712];
	add.f64 	%fd123, %fd121, %fd122;
	ld.shared.f64 	%fd124, [%r6+2720];
	add.f64 	%fd125, %fd123, %fd124;
	ld.shared.f64 	%fd126, [%r6+3264];
	add.f64 	%fd127, %fd125, %fd126;
	ld.shared.f64 	%fd128, [%r6+2984];
	add.f64 	%fd129, %fd127, %fd128;
	ld.shared.f64 	%fd130, [%r6+3000];
	add.f64 	%fd131, %fd129, %fd130;
	mul.f64 	%fd132, %fd131, 0d3FE999999999999A;
	add.s32 	%r158, %r64, %r7;
	mul.wide.u32 	%rd80, %r158, 8;
	add.s64 	%rd81, %rd1, %rd80;
	st.global.f64 	[%rd81], %fd132;
$L__BB1_56:
	setp.eq.s32 	%p54, %r1, 0;
	@%p54 bra 	$L__BB1_60;
	setp.eq.s32 	%p55, %r1, 127;
	@%p55 bra 	$L__BB1_60;
	setp.eq.s32 	%p56, %r3, 31;
	@%p56 bra 	$L__BB1_60;
	ld.shared.f64 	%fd133, [%r6+272];
	ld.shared.f64 	%fd134, [%r6+5712];
	add.f64 	%fd135, %fd133, %fd134;
	ld.shared.f64 	%fd136, [%r6+2720];
	add.f64 	%fd137, %fd135, %fd136;
	ld.shared.f64 	%fd138, [%r6+3264];
	add.f64 	%fd139, %fd137, %fd138;
	ld.shared.f64 	%fd140, [%r6+2984];
	add.f64 	%fd141, %fd139, %fd140;
	ld.shared.f64 	%fd142, [%r6+3000];
	add.f64 	%fd143, %fd141, %fd142;
	mul.f64 	%fd144, %fd143, 0d3FE999999999999A;
	add.s32 	%r159, %r64, %r56;
	mul.wide.u32 	%rd82, %r159, 8;
	add.s64 	%rd83, %rd1, %rd82;
	st.global.f64 	[%rd83], %fd144;
$L__BB1_60:
	setp.eq.s32 	%p57, %r3, 31;
	@%p57 bra 	$L__BB1_64;
	setp.eq.s32 	%p58, %r1, 0;
	@%p58 bra 	$L__BB1_68;
	setp.eq.s32 	%p59, %r1, 127;
	@%p59 bra 	$L__BB1_68;
	ld.shared.f64 	%fd145, [%r6+272];
	ld.shared.f64 	%fd146, [%r6+5712];
	add.f64 	%fd147, %fd145, %fd146;
	ld.shared.f64 	%fd148, [%r6+2720];
	add.f64 	%fd149, %fd147, %fd148;
	ld.shared.f64 	%fd150, [%r6+3264];
	add.f64 	%fd151, %fd149, %fd150;
	ld.shared.f64 	%fd152, [%r6+2984];
	add.f64 	%fd153, %fd151, %fd152;
	ld.shared.f64 	%fd154, [%r6+3000];
	add.f64 	%fd155, %fd153, %fd154;
	mul.f64 	%fd156, %fd155, 0d3FE999999999999A;
	add.s32 	%r160, %r64, %r59;
	mul.wide.u32 	%rd84, %r160, 8;
	add.s64 	%rd85, %rd1, %rd84;
	st.global.f64 	[%rd85], %fd156;
$L__BB1_64:
	setp.eq.s32 	%p60, %r1, 0;
	@%p60 bra 	$L__BB1_68;
	setp.eq.s32 	%p61, %r1, 127;
	@%p61 bra 	$L__BB1_68;
	setp.eq.s32 	%p62, %r57, 127;
	setp.eq.s32 	%p63, %r3, 31;
	or.pred  	%p64, %p62, %p63;
	@%p64 bra 	$L__BB1_68;
	ld.shared.f64 	%fd157, [%r6+272];
	ld.shared.f64 	%fd158, [%r6+5712];
	add.f64 	%fd159, %fd157, %fd158;
	ld.shared.f64 	%fd160, [%r6+2720];
	add.f64 	%fd161, %fd159, %fd160;
	ld.shared.f64 	%fd162, [%r6+3264];
	add.f64 	%fd163, %fd161, %fd162;
	ld.shared.f64 	%fd164, [%r6+2984];
	add.f64 	%fd165, %fd163, %fd164;
	ld.shared.f64 	%fd166, [%r6+3000];
	add.f64 	%fd167, %fd165, %fd166;
	mul.f64 	%fd168, %fd167, 0d3FE999999999999A;
	add.s32 	%r161, %r64, %r58;
	mul.wide.u32 	%rd86, %r161, 8;
	add.s64 	%rd87, %rd1, %rd86;
	st.global.f64 	[%rd87], %fd168;
$L__BB1_68:
	ret;

}


// ===== COMPILED SASS (sm_100) =====

	.target	sm_100

	.elftype	@"ET_EXEC"


//--------------------- .note.nv.tkinfo           --------------------------
	.section	.note.nv.tkinfo,"",@"SHT_NOTE"
	.sectionflags	@"SHF_NOTE_NV_TKINFO"
	.tkinfo
        /*0018*/ 	.word	0x00000002
        /*0030*/ 	.string	""
        /*0030*/ 	.string	"ptxas"
        /*0030*/ 	.string	"Cuda compilation tools, release 13.0, V13.0.88"
        /*0030*/ 	.string	"Build cuda_13.0.r13.0/compiler.36424714_0"
        /*0030*/ 	.string	"-arch sm_100 -m 64 "



//--------------------- .note.nv.cuinfo           --------------------------
	.section	.note.nv.cuinfo,"",@"SHT_NOTE"
	.sectionflags	@"SHF_NOTE_NV_CUINFO"
        /*0018*/ 	.short	0x0002
        /*001a*/ 	.short	0x0064
        /*001c*/ 	.short	0x0082
	.zero		2


//--------------------- .nv.info                  --------------------------
	.section	.nv.info,"",@"SHT_CUDA_INFO"
	.align	4


	//----- nvinfo : EIATTR_REGCOUNT
	.align		4
        /*0000*/ 	.byte	0x04, 0x2f
        /*0002*/ 	.short	(.L_4 - .L_3)
	.align		4
.L_3:
        /*0004*/ 	.word	index@(_Z14print_mat_hostPKd)
        /*0008*/ 	.word	0x0000001a


	//----- nvinfo : EIATTR_FRAME_SIZE
	.align		4
.L_4:
        /*000c*/ 	.byte	0x04, 0x11
        /*000e*/ 	.short	(.L_6 - .L_5)
	.align		4
.L_5:
        /*0010*/ 	.word	index@(_Z14print_mat_hostPKd)
        /*0014*/ 	.word	0x00000008


	//----- nvinfo : EIATTR_REGCOUNT
	.align		4
.L_6:
        /*0018*/ 	.byte	0x04, 0x2f
        /*001a*/ 	.short	(.L_8 - .L_7)
	.align		4
.L_7:
        /*001c*/ 	.word	index@(_Z7kernel2PdS_)
        /*0020*/ 	.word	0x00000020


	//----- nvinfo : EIATTR_FRAME_SIZE
	.align		4
.L_8:
        /*0024*/ 	.byte	0x04, 0x11
        /*0026*/ 	.short	(.L_10 - .L_9)
	.align		4
.L_9:
        /*0028*/ 	.word	index@(_Z7kernel2PdS_)
        /*002c*/ 	.word	0x00000000


	//----- nvinfo : EIATTR_MIN_STACK_SIZE
	.align		4
.L_10:
        /*0030*/ 	.byte	0x04, 0x12
        /*0032*/ 	.short	(.L_12 - .L_11)
	.align		4
.L_11:
        /*0034*/ 	.word	index@(_Z7kernel2PdS_)
        /*0038*/ 	.word	0x00000000


	//----- nvinfo : EIATTR_MIN_STACK_SIZE
	.align		4
.L_12:
        /*003c*/ 	.byte	0x04, 0x12
        /*003e*/ 	.short	(.L_14 - .L_13)
	.align		4
.L_13:
        /*0040*/ 	.word	index@(_Z14print_mat_hostPKd)
        /*0044*/ 	.word	0x00000008
.L_14:


//--------------------- .nv.compat                --------------------------
	.section	.nv.compat,"",@"SHT_CUDA_COMPAT_INFO"
	.align	4
        /*0000*/ 	.byte	0x02, 0x09, 0x00, 0x00, 0x02, 0x02, 0x01, 0x00, 0x02, 0x05, 0x05, 0x00, 0x03, 0x07, 0x01, 0x01
        /*0010*/ 	.byte	0x02, 0x03, 0x00, 0x00, 0x02, 0x06, 0x01, 0x00, 0x04, 0x0b, 0x08, 0x00, 0x01, 0x00, 0x00, 0x00
        /*0020*/ 	.byte	0x00, 0x00, 0x00, 0x00


//--------------------- .nv.info._Z7kernel2PdS_   --------------------------
	.section	.nv.info._Z7kernel2PdS_,"",@"SHT_CUDA_INFO"
	.sectionflags	@""
	.align	4


	//----- nvinfo : EIATTR_CUDA_API_VERSION
	.align		4
        /*0000*/ 	.byte	0x04, 0x37
        /*0002*/ 	.short	(.L_16 - .L_15)
.L_15:
        /*0004*/ 	.word	0x00000082


	//----- nvinfo : EIATTR_KPARAM_INFO
	.align		4
.L_16:
        /*0008*/ 	.byte	0x04, 0x17
        /*000a*/ 	.short	(.L_18 - .L_17)
.L_17:
        /*000c*/ 	.word	0x00000000
        /*0010*/ 	.short	0x0001
        /*0012*/ 	.short	0x0008
        /*0014*/ 	.byte	0x00, 0xf5, 0x21, 0x00


	//----- nvinfo : EIATTR_KPARAM_INFO
	.align		4
.L_18:
        /*0018*/ 	.byte	0x04, 0x17
        /*001a*/ 	.short	(.L_20 - .L_19)
.L_19:
        /*001c*/ 	.word	0x00000000
        /*0020*/ 	.short	0x0000
        /*0022*/ 	.short	0x0000
        /*0024*/ 	.byte	0x00, 0xf5, 0x21, 0x00


	//----- nvinfo : EIATTR_SPARSE_MMA_MASK
	.align		4
.L_20:
        /*0028*/ 	.byte	0x03, 0x50
        /*002a*/ 	.short	0x0000


	//----- nvinfo : EIATTR_MAXREG_COUNT
	.align		4
        /*002c*/ 	.byte	0x03, 0x1b
        /*002e*/ 	.short	0x00ff


	//----- nvinfo : EIATTR_NUM_BARRIERS
	.align		4
        /*0030*/ 	.byte	0x02, 0x4c
        /*0032*/ 	.byte	0x01
	.zero		1


	//----- nvinfo : EIATTR_MERCURY_ISA_VERSION
	.align		4
        /*0034*/ 	.byte	0x03, 0x5f
        /*0036*/ 	.short	0x0101


	//----- nvinfo : EIATTR_VRC_CTA_INIT_COUNT
	.align		4
        /*0038*/ 	.byte	0x02, 0x4a
	.zero		1
	.zero		1


	//----- nvinfo : EIATTR_EXIT_INSTR_OFFSETS
	.align		4
        /*003c*/ 	.byte	0x04, 0x1c
        /*003e*/ 	.short	(.L_22 - .L_21)


	//   ....[0]....
.L_21:
        /*0040*/ 	.word	0x00001e20


	//   ....[1]....
        /*0044*/ 	.word	0x00001e30


	//   ....[2]....
        /*0048*/ 	.word	0x00001f70


	//   ....[3]....
        /*004c*/ 	.word	0x00001f80


	//   ....[4]....
        /*0050*/ 	.word	0x00001fa0


	//   ....[5]....
        /*0054*/ 	.word	0x000020d0


	//----- nvinfo : EIATTR_CRS_STACK_SIZE
	.align		4
.L_22:
        /*0058*/ 	.byte	0x04, 0x1e
        /*005a*/ 	.short	(.L_24 - .L_23)
.L_23:
        /*005c*/ 	.word	0x00000000


	//----- nvinfo : EIATTR_CBANK_PARAM_SIZE
	.align		4
.L_24:
        /*0060*/ 	.byte	0x03, 0x19
        /*0062*/ 	.short	0x0010


	//----- nvinfo : EIATTR_PARAM_CBANK
	.align		4
        /*0064*/ 	.byte	0x04, 0x0a
        /*0066*/ 	.short	(.L_26 - .L_25)
	.align		4
.L_25:
        /*0068*/ 	.word	index@(.nv.constant0._Z7kernel2PdS_)
        /*006c*/ 	.short	0x0380
        /*006e*/ 	.short	0x0010


	//----- nvinfo : EIATTR_SW_WAR
	.align		4
.L_26:
        /*0070*/ 	.byte	0x04, 0x36
        /*0072*/ 	.short	(.L_28 - .L_27)
.L_27:
        /*0074*/ 	.word	0x00000008
.L_28:


//--------------------- .nv.info._Z14print_mat_hostPKd --------------------------
	.section	.nv.info._Z14print_mat_hostPKd,"",@"SHT_CUDA_INFO"
	.sectionflags	@""
	.align	4


	//----- nvinfo : EIATTR_CUDA_API_VERSION
	.align		4
        /*0000*/ 	.byte	0x04, 0x37
        /*0002*/ 	.short	(.L_30 - .L_29)
.L_29:
        /*0004*/ 	.word	0x00000082


	//----- nvinfo : EIATTR_KPARAM_INFO
	.align		4
.L_30:
        /*0008*/ 	.byte	0x04, 0x17
        /*000a*/ 	.short	(.L_32 - .L_31)
.L_31:
        /*000c*/ 	.word	0x00000000
        /*0010*/ 	.short	0x0000
        /*0012*/ 	.short	0x0000
        /*0014*/ 	.byte	0x00, 0xf5, 0x21, 0x00


	//----- nvinfo : EIATTR_SPARSE_MMA_MASK
	.align		4
.L_32:
        /*0018*/ 	.byte	0x03, 0x50
        /*001a*/ 	.short	0x0000


	//----- nvinfo : EIATTR_MAXREG_COUNT
	.align		4
        /*001c*/ 	.byte	0x03, 0x1b
        /*001e*/ 	.short	0x00ff


	//----- nvinfo : EIATTR_EXTERNS
	.align		4
        /*0020*/ 	.byte	0x04, 0x0f
        /*0022*/ 	.short	(.L_34 - .L_33)


	//   ....[0]....
	.align		4
.L_33:
        /*0024*/ 	.word	index@(vprintf)


	//----- nvinfo : EIATTR_MERCURY_ISA_VERSION
	.align		4
.L_34:
        /*0028*/ 	.byte	0x03, 0x5f
        /*002a*/ 	.short	0x0101


	//----- nvinfo : EIATTR_VRC_CTA_INIT_COUNT
	.align		4
        /*002c*/ 	.byte	0x02, 0x4a
	.zero		1
	.zero		1


	//----- nvinfo : EIATTR_SYSCALL_OFFSETS
	.align		4
        /*0030*/ 	.byte	0x04, 0x46
        /*0032*/ 	.short	(.L_36 - .L_35)


	//   ....[0]....
.L_35:
        /*0034*/ 	.word	0x000001a0


	//   ....[1]....
        /*0038*/ 	.word	0x00000240


	//   ....[2]....
        /*003c*/ 	.word	0x000002e0


	//   ....[3]....
        /*0040*/ 	.word	0x00000380


	//   ....[4]....
        /*0044*/ 	.word	0x000003f0


	//   ....[5]....
        /*0048*/ 	.word	0x00000490


	//   ....[6]....
        /*004c*/ 	.word	0x00000530


	//   ....[7]....
        /*0050*/ 	.word	0x000005d0


	//   ....[8]....
        /*0054*/ 	.word	0x00000670


	//   ....[9]....
        /*0058*/ 	.word	0x000006e0


	//   ....[10]....
        /*005c*/ 	.word	0x00000780


	//   ....[11]....
        /*0060*/ 	.word	0x00000820


	//   ....[12]....
        /*0064*/ 	.word	0x000008c0


	//   ....[13]....
        /*0068*/ 	.word	0x00000960


	//   ....[14]....
        /*006c*/ 	.word	0x000009d0


	//   ....[15]....
        /*0070*/ 	.word	0x00000a70


	//   ....[16]....
        /*0074*/ 	.word	0x00000b10


	//   ....[17]....
        /*0078*/ 	.word	0x00000bb0


	//   ....[18]....
        /*007c*/ 	.word	0x00000c50


	//   ....[19]....
        /*0080*/ 	.word	0x00000cc0


	//   ....[20]....
        /*0084*/ 	.word	0x00000d30


	//----- nvinfo : EIATTR_EXIT_INSTR_OFFSETS
	.align		4
.L_36:
        /*0088*/ 	.byte	0x04, 0x1c
        /*008a*/ 	.short	(.L_38 - .L_37)


	//   ....[0]....
.L_37:
        /*008c*/ 	.word	0x00000d80


	//----- nvinfo : EIATTR_CRS_STACK_SIZE
	.align		4
.L_38:
        /*0090*/ 	.byte	0x04, 0x1e
        /*0092*/ 	.short	(.L_40 - .L_39)
.L_39:
        /*0094*/ 	.word	0x00000000


	//----- nvinfo : EIATTR_CBANK_PARAM_SIZE
	.align		4
.L_40:
        /*0098*/ 	.byte	0x03, 0x19
        /*009a*/ 	.short	0x0008


	//----- nvinfo : EIATTR_PARAM_CBANK
	.align		4
        /*009c*/ 	.byte	0x04, 0x0a
        /*009e*/ 	.short	(.L_42 - .L_41)
	.align		4
.L_41:
        /*00a0*/ 	.word	index@(.nv.constant0._Z14print_mat_hostPKd)
        /*00a4*/ 	.short	0x0380
        /*00a6*/ 	.short	0x0008


	//----- nvinfo : EIATTR_SW_WAR
	.align		4
.L_42:
        /*00a8*/ 	.byte	0x04, 0x36
        /*00aa*/ 	.short	(.L_44 - .L_43)
.L_43:
        /*00ac*/ 	.word	0x00000008
.L_44:


//--------------------- .nv.callgraph             --------------------------
	.section	.nv.callgraph,"",@"SHT_CUDA_CALLGRAPH"
	.align	4
	.sectionentsize	8
	.align		4
        /*0000*/ 	.word	0x00000000
	.align		4
        /*0004*/ 	.word	0xffffffff
	.align		4
        /*0008*/ 	.word	index@(_Z14print_mat_hostPKd)
	.align		4
        /*000c*/ 	.word	index@(vprintf)
	.align		4
        /*0010*/ 	.word	0x00000000
	.align		4
        /*0014*/ 	.word	0xfffffffe
	.align		4
        /*0018*/ 	.word	0x00000000
	.align		4
        /*001c*/ 	.word	0xfffffffd
	.align		4
        /*0020*/ 	.word	0x00000000
	.align		4
        /*0024*/ 	.word	0xfffffffc


//--------------------- .nv.constant4             --------------------------
	.section	.nv.constant4,"a",@progbits
	.align	8
	.align		8
.nv.constant4:
        /*0000*/ 	.dword	$str
	.align		8
        /*0008*/ 	.dword	$str$1
	.align		8
        /*0010*/ 	.dword	$str$2
	.align		8
        /*0018*/ 	.dword	vprintf


//--------------------- .text._Z7kernel2PdS_      --------------------------
	.section	.text._Z7kernel2PdS_,"ax",@progbits
	.align	128
        .global         _Z7kernel2PdS_
        .type           _Z7kernel2PdS_,@function
        .size           _Z7kernel2PdS_,(.L_x_56 - _Z7kernel2PdS_)
        .other          _Z7kernel2PdS_,@"STO_CUDA_ENTRY STV_DEFAULT"
_Z7kernel2PdS_:
.text._Z7kernel2PdS_:
[----:B------:R-:W-:Y:S01]  /*0000*/  LDC R1, c[0x0][0x37c] ;  /* 0x0000df00ff017b82 */ /* 0x000fe20000000800 */
[----:B------:R-:W0:Y:S07]  /*0010*/  S2R R3, SR_TID.Z ;  /* 0x0000000000037919 */ /* 0x000e2e0000002300 */
[----:B------:R-:W1:Y:S01]  /*0020*/  LDC R20, c[0x0][0x360] ;  /* 0x0000d800ff147b82 */ /* 0x000e620000000800 */
[----:B------:R-:W2:Y:S01]  /*0030*/  LDCU.64 UR6, c[0x0][0x358] ;  /* 0x00006b00ff0677ac */ /* 0x000ea20008000a00 */
[----:B------:R-:W0:Y:S01]  /*0040*/  S2R R4, SR_TID.Y ;  /* 0x0000000000047919 */ /* 0x000e220000002200 */
[----:B------:R-:W3:Y:S05]  /*0050*/  S2R R15, SR_TID.X ;  /* 0x00000000000f7919 */ /* 0x000eea0000002100 */
[----:B------:R-:W4:Y:S08]  /*0060*/  LDC R27, c[0x0][0x364] ;  /* 0x0000d900ff1b7b82 */ /* 0x000f300000000800 */
[----:B------:R-:W5:Y:S08]  /*0070*/  S2UR UR5, SR_CTAID.Z ;  /* 0x00000000000579c3 */ /* 0x000f700000002700 */
[----:B------:R-:W5:Y:S08]  /*0080*/  LDC R0, c[0x0][0x368] ;  /* 0x0000da00ff007b82 */ /* 0x000f700000000800 */
[----:B------:R-:W4:Y:S01]  /*0090*/  S2UR UR4, SR_CTAID.Y ;  /* 0x00000000000479c3 */ /* 0x000f220000002600 */
[----:B0-----:R-:W-:Y:S01]  /*00a0*/  IMAD R10, R3, 0xa, R4 ;  /* 0x0000000a030a7824 */ /* 0x001fe200078e0204 */
[----:B---3--:R-:W-:-:S06]  /*00b0*/  IADD3 R7, PT, PT, R15, 0x1, RZ ;  /* 0x000000010f077810 */ /* 0x008fcc0007ffe0ff */
[----:B------:R-:W0:Y:S01]  /*00c0*/  LDC R5, c[0x0][0x370] ;  /* 0x0000dc00ff057b82 */ /* 0x000e220000000800 */
[----:B------:R-:W3:Y:S01]  /*00d0*/  LDCU UR9, c[0x0][0x374] ;  /* 0x00006e80ff0977ac */ /* 0x000ee20008000800 */
[----:B------:R-:W-:-:S06]  /*00e0*/  IMAD R23, R10, 0x88, R7 ;  /* 0x000000880a177824 */ /* 0x000fcc00078e0207 */
[----:B------:R-:W2:Y:S01]  /*00f0*/  S2UR UR8, SR_CTAID.X ;  /* 0x00000000000879c3 */ /* 0x000ea20000002500 */
[----:B-----5:R-:W-:-:S05]  /*0100*/  IMAD R0, R0, UR5, R3 ;  /* 0x0000000500007c24 */ /* 0x020fca000f8e0203 */
[C---:B------:R-:W-:Y:S01]  /*0110*/  SHF.L.U32 R3, R0.reuse, 0x2, RZ ;  /* 0x0000000200037819 */ /* 0x040fe200000006ff */
[----:B----4-:R-:W-:Y:S01]  /*0120*/  IMAD R2, R27, UR4, R4 ;  /* 0x000000041b027c24 */ /* 0x010fe2000f8e0204 */
[----:B------:R-:W4:Y:S02]  /*0130*/  S2UR UR5, SR_CgaCtaId ;  /* 0x00000000000579c3 */ /* 0x000f240000008800 */
[----:B------:R-:W-:Y:S01]  /*0140*/  IADD3 R8, PT, PT, R3, -0x1, RZ ;  /* 0xffffffff03087810 */ /* 0x000fe20007ffe0ff */
[----:B---3--:R-:W-:Y:S01]  /*0150*/  IMAD R27, R27, UR9, RZ ;  /* 0x000000091b1b7c24 */ /* 0x008fe2000f8e02ff */
[----:B------:R-:W-:Y:S01]  /*0160*/  LEA R4, R0, 0x4, 0x4 ;  /* 0x0000000400047811 */ /* 0x000fe200078e20ff */
[----:B------:R-:W-:Y:S01]  /*0170*/  UMOV UR4, 0x400 ;  /* 0x0000040000047882 */ /* 0x000fe20000000000 */
[----:B------:R-:W-:Y:S01]  /*0180*/  SHF.L.U32 R25, R2, 0x2, RZ ;  /* 0x0000000202197819 */ /* 0x000fe200000006ff */
[----:B------:R-:W-:Y:S02]  /*0190*/  IMAD R6, R0, R27, RZ ;  /* 0x0000001b00067224 */ /* 0x000fe400078e02ff */
[----:B------:R-:W-:-:S02]  /*01a0*/  IMAD R8, R27, R8, RZ ;  /* 0x000000081b087224 */ /* 0x000fc400078e02ff */
[--C-:B------:R-:W-:Y:S01]  /*01b0*/  IMAD R4, R27, R4, R25.reuse ;  /* 0x000000041b047224 */ /* 0x100fe200078e0219 */
[----:B------:R-:W-:Y:S01]  /*01c0*/  LEA R14, R6, R25, 0x4 ;  /* 0x00000019060e7211 */ /* 0x000fe200078e20ff */
[----:B------:R-:W-:Y:S02]  /*01d0*/  IMAD R28, R8, 0x4, R25 ;  /* 0x00000004081c7824 */ /* 0x000fe400078e0219 */
[-CC-:B0-----:R-:W-:Y:S01]  /*01e0*/  IMAD R16, R4, R5.reuse, R5.reuse ;  /* 0x0000000504107224 */ /* 0x181fe200078e0205 */
[C---:B------:R-:W-:Y:S01]  /*01f0*/  IADD3 R24, PT, PT, R14.reuse, -0x1, RZ ;  /* 0xffffffff0e187810 */ /* 0x040fe20007ffe0ff */
[-CC-:B------:R-:W-:Y:S01]  /*0200*/  IMAD R11, R14, R5.reuse, R5.reuse ;  /* 0x000000050e0b7224 */ /* 0x180fe200078e0205 */
[C---:B------:R-:W-:Y:S01]  /*0210*/  IADD3 R10, PT, PT, R4.reuse, 0x3, RZ ;  /* 0x00000003040a7810 */ /* 0x040fe20007ffe0ff */
[CC--:B--2---:R-:W-:Y:S01]  /*0220*/  IMAD R8, R4.reuse, R5.reuse, UR8 ;  /* 0x0000000804087e24 */ /* 0x0c4fe2000f8e0205 */
[----:B------:R-:W-:Y:S01]  /*0230*/  IADD3 R12, PT, PT, R4, 0x2, RZ ;  /* 0x00000002040c7810 */ /* 0x000fe20007ffe0ff */
[C---:B------:R-:W-:Y:S01]  /*0240*/  VIADD R4, R14.reuse, 0x2 ;  /* 0x000000020e047836 */ /* 0x040fe20000000000 */
[C---:B------:R-:W-:Y:S01]  /*0250*/  IADD3 R6, PT, PT, R14.reuse, 0x3, RZ ;  /* 0x000000030e067810 */ /* 0x040fe20007ffe0ff */
[CC--:B------:R-:W-:Y:S01]  /*0260*/  IMAD R22, R14.reuse, R5.reuse, UR8 ;  /* 0x000000080e167e24 */ /* 0x0c0fe2000f8e0205 */
[----:B------:R-:W-:Y:S01]  /*0270*/  IADD3 R26, PT, PT, R14, 0x4, RZ ;  /* 0x000000040e1a7810 */ /* 0x000fe20007ffe0ff */
[-C--:B------:R-:W-:Y:S01]  /*0280*/  IMAD R13, R24, R5.reuse, UR8 ;  /* 0x00000008180d7e24 */ /* 0x080fe2000f8e0205 */
[C---:B------:R-:W-:Y:S01]  /*0290*/  IADD3 R21, PT, PT, R28.reuse, 0x3, RZ ;  /* 0x000000031c157810 */ /* 0x040fe20007ffe0ff */
[CC--:B------:R-:W-:Y:S01]  /*02a0*/  IMAD R14, R28.reuse, R5.reuse, R5 ;  /* 0x000000051c0e7224 */ /* 0x0c0fe200078e0205 */
[----:B------:R-:W-:Y:S01]  /*02b0*/  IADD3 R18, PT, PT, R28, 0x2, RZ ;  /* 0x000000021c127810 */ /* 0x000fe20007ffe0ff */
[-C--:B------:R-:W-:Y:S01]  /*02c0*/  IMAD R17, R4, R5.reuse, UR8 ;  /* 0x0000000804117e24 */ /* 0x080fe2000f8e0205 */
[----:B------:R-:W-:Y:S01]  /*02d0*/  IADD3 R24, PT, PT, R11, UR8, RZ ;  /* 0x000000080b187c10 */ /* 0x000fe2000fffe0ff */
[-C--:B-1----:R-:W-:Y:S01]  /*02e0*/  IMAD R4, R20, R5.reuse, RZ ;  /* 0x0000000514047224 */ /* 0x082fe200078e02ff */
[----:B------:R-:W-:Y:S01]  /*02f0*/  IADD3 R16, PT, PT, R16, UR8, RZ ;  /* 0x0000000810107c10 */ /* 0x000fe2000fffe0ff */
[-C--:B------:R-:W-:Y:S01]  /*0300*/  IMAD R9, R10, R5.reuse, UR8 ;  /* 0x000000080a097e24 */ /* 0x080fe2000f8e0205 */
[----:B------:R-:W-:Y:S01]  /*0310*/  IADD3 R14, PT, PT, R14, UR8, RZ ;  /* 0x000000080e0e7c10 */ /* 0x000fe2000fffe0ff */
[-C--:B------:R-:W-:Y:S01]  /*0320*/  IMAD R6, R6, R5.reuse, UR8 ;  /* 0x0000000806067e24 */ /* 0x080fe2000f8e0205 */
[----:B----4-:R-:W-:Y:S01]  /*0330*/  ULEA UR4, UR5, UR4, 0x18 ;  /* 0x0000000405047291 */ /* 0x010fe2000f8ec0ff */
[----:B------:R-:W-:-:S02]  /*0340*/  IMAD R10, R12, R5, UR8 ;  /* 0x000000080c0a7e24 */ /* 0x000fc4000f8e0205 */
[-C--:B------:R-:W-:Y:S02]  /*0350*/  IMAD R12, R28, R5.reuse, UR8 ;  /* 0x000000081c0c7e24 */ /* 0x080fe4000f8e0205 */
[-C--:B------:R-:W-:Y:S01]  /*0360*/  IMAD R19, R26, R5.reuse, UR8 ;  /* 0x000000081a137e24 */ /* 0x080fe2000f8e0205 */
[----:B------:R-:W-:Y:S01]  /*0370*/  LEA R23, R23, UR4, 0x3 ;  /* 0x0000000417177c11 */ /* 0x000fe2000f8e18ff */
[-C--:B------:R-:W-:Y:S01]  /*0380*/  IMAD R21, R21, R5.reuse, UR8 ;  /* 0x0000000815157e24 */ /* 0x080fe2000f8e0205 */
[----:B------:R-:W-:Y:S01]  /*0390*/  UMOV UR4, URZ ;  /* 0x000000ff00047c82 */ /* 0x000fe20008000000 */
[----:B------:R-:W-:Y:S02]  /*03a0*/  IMAD R18, R18, R5, UR8 ;  /* 0x0000000812127e24 */ /* 0x000fe4000f8e0205 */
[-CC-:B------:R-:W-:Y:S02]  /*03b0*/  IMAD R22, R22, R20.reuse, R15.reuse ;  /* 0x0000001416167224 */ /* 0x180fe400078e020f */
[----:B------:R-:W-:-:S02]  /*03c0*/  IMAD R24, R24, R20, R15 ;  /* 0x0000001418187224 */ /* 0x000fc400078e020f */
[----:B------:R-:W-:Y:S01]  /*03d0*/  IMAD R27, R4, R27, RZ ;  /* 0x0000001b041b7224 */ /* 0x000fe200078e02ff */
[----:B------:R-:W-:Y:S01]  /*03e0*/  IADD3 R22, PT, PT, R22, -0x1, RZ ;  /* 0xffffffff16167810 */ /* 0x000fe20007ffe0ff */
[-CC-:B------:R-:W-:Y:S01]  /*03f0*/  IMAD R5, R6, R20.reuse, R7.reuse ;  /* 0x0000001406057224 */ /* 0x180fe200078e0207 */
[----:B------:R-:W-:Y:S01]  /*0400*/  IADD3 R24, PT, PT, R24, -0x1, RZ ;  /* 0xffffffff18187810 */ /* 0x000fe20007ffe0ff */
[-C--:B------:R-:W-:Y:S02]  /*0410*/  IMAD R6, R17, R20.reuse, R7 ;  /* 0x0000001411067224 */ /* 0x080fe400078e0207 */
[--C-:B------:R-:W-:Y:S02]  /*0420*/  IMAD R7, R20, UR8, R15.reuse ;  /* 0x0000000814077c24 */ /* 0x100fe4000f8e020f */
[-CC-:B------:R-:W-:Y:S02]  /*0430*/  IMAD R8, R8, R20.reuse, R15.reuse ;  /* 0x0000001408087224 */ /* 0x180fe400078e020f */
[----:B------:R-:W-:-:S02]  /*0440*/  IMAD R9, R9, R20, R15 ;  /* 0x0000001409097224 */ /* 0x000fc400078e020f */
[-CC-:B------:R-:W-:Y:S02]  /*0450*/  IMAD R10, R10, R20.reuse, R15.reuse ;  /* 0x000000140a0a7224 */ /* 0x180fe400078e020f */
[-CC-:B------:R-:W-:Y:S02]  /*0460*/  IMAD R11, R16, R20.reuse, R15.reuse ;  /* 0x00000014100b7224 */ /* 0x180fe400078e020f */
[-CC-:B------:R-:W-:Y:S02]  /*0470*/  IMAD R12, R12, R20.reuse, R15.reuse ;  /* 0x000000140c0c7224 */ /* 0x180fe400078e020f */
[-CC-:B------:R-:W-:Y:S02]  /*0480*/  IMAD R13, R13, R20.reuse, R15.reuse ;  /* 0x000000140d0d7224 */ /* 0x180fe400078e020f */
[-CC-:B------:R-:W-:Y:S02]  /*0490*/  IMAD R19, R19, R20.reuse, R15.reuse ;  /* 0x0000001413137224 */ /* 0x180fe400078e020f */
[----:B------:R-:W-:-:S02]  /*04a0*/  IMAD R21, R21, R20, R15 ;  /* 0x0000001415157224 */ /* 0x000fc400078e020f */
[-CC-:B------:R-:W-:Y:S02]  /*04b0*/  IMAD R18, R18, R20.reuse, R15.reuse ;  /* 0x0000001412127224 */ /* 0x180fe400078e020f */
[----:B------:R-:W-:Y:S02]  /*04c0*/  IMAD R20, R14, R20, R15 ;  /* 0x000000140e147224 */ /* 0x000fe400078e020f */
[----:B------:R-:W-:Y:S02]  /*04d0*/  IMAD R25, R4, R25, RZ ;  /* 0x0000001904197224 */ /* 0x000fe400078e02ff */
[----:B------:R-:W-:-:S07]  /*04e0*/  IMAD.SHL.U32 R27, R27, 0x4, RZ ;  /* 0x000000041b1b7824 */ /* 0x000fce00078e00ff */
.L_x_9:
[----:B------:R-:W-:Y:S01]  /*04f0*/  ISETP.NE.AND P0, PT, R2, RZ, PT ;  /* 0x000000ff0200720c */ /* 0x000fe20003f05270 */
[----:B------:R-:W-:Y:S04]  /*0500*/  BSSY.RECONVERGENT B1, `(.L_x_0) ;  /* 0x0000076000017945 */ /* 0x000fe80003800200 */
[----:B------:R-:W-:Y:S08]  /*0510*/  BSSY.RELIABLE B0, `(.L_x_1) ;  /* 0x0000026000007945 */ /* 0x000ff00003800100 */
[----:B012---:R-:W-:Y:S05]  /*0520*/  @!P0 BRA `(.L_x_2) ;  /* 0x00000000007c8947 */ /* 0x007fea0003800000 */
[C---:B------:R-:W-:Y:S02]  /*0530*/  ISETP.NE.AND P2, PT, R7.reuse, RZ, PT ;  /* 0x000000ff0700720c */ /* 0x040fe40003f45270 */
[----:B------:R-:W-:-:S04]  /*0540*/  ISETP.NE.AND P3, PT, R7, 0x7f, PT ;  /* 0x0000007f0700780c */ /* 0x000fc80003f65270 */
[----:B------:R-:W-:-:S13]  /*0550*/  PLOP3.LUT P4, PT, P2, P3, PT, 0x2f, 0xf2 ;  /* 0x0000000000f2781c */ /* 0x000fda0001786577 */
[----:B------:R-:W-:Y:S05]  /*0560*/  @P4 BREAK.RELIABLE B0 ;  /* 0x0000000000004942 */ /* 0x000fea0003800100 */
[----:B------:R-:W-:Y:S05]  /*0570*/  @P4 BRA `(.L_x_3) ;  /* 0x0000000400b84947 */ /* 0x000fea0003800000 */
[C---:B------:R-:W-:Y:S01]  /*0580*/  ISETP.NE.AND P0, PT, R3.reuse, 0x7f, PT ;  /* 0x0000007f0300780c */ /* 0x040fe20003f05270 */
[----:B------:R-:W-:Y:S03]  /*0590*/  BSSY.RECONVERGENT B2, `(.L_x_2) ;  /* 0x0000018000027945 */ /* 0x000fe60003800200 */
[----:B------:R-:W-:-:S13]  /*05a0*/  ISETP.EQ.OR P0, PT, R3, RZ, !P0 ;  /* 0x000000ff0300720c */ /* 0x000fda0004702670 */
[----:B------:R-:W-:Y:S05]  /*05b0*/  @P0 BRA `(.L_x_4) ;  /* 0x0000000000540947 */ /* 0x000fea0003800000 */
[----:B------:R-:W0:Y:S02]  /*05c0*/  LDC.64 R14, c[0x0][0x380] ;  /* 0x0000e000ff0e7b82 */ /* 0x000e240000000a00 */
[----:B0-----:R-:W-:-:S06]  /*05d0*/  IMAD.WIDE.U32 R16, R12, 0x8, R14 ;  /* 0x000000080c107825 */ /* 0x001fcc00078e000e */
[----:B------:R-:W2:Y:S01]  /*05e0*/  LDG.E.64 R16, desc[UR6][R16.64] ;  /* 0x0000000610107981 */ /* 0x000ea2000c1e1b00 */
[----:B------:R-:W-:-:S06]  /*05f0*/  IMAD.WIDE.U32 R28, R8, 0x8, R14 ;  /* 0x00000008081c7825 */ /* 0x000fcc00078e000e */
[----:B------:R-:W3:Y:S04]  /*0600*/  LDG.E.64 R28, desc[UR6][R28.64] ;  /* 0x000000061c1c7981 */ /* 0x000ee8000c1e1b00 */
[----:B--2---:R0:W-:Y:S02]  /*0610*/  STS.64 [R23+0x110], R16 ;  /* 0x0001101017007388 */ /* 0x0041e40000000a00 */
[----:B0-----:R-:W-:-:S06]  /*0620*/  IMAD.WIDE.U32 R16, R13, 0x8, R14 ;  /* 0x000000080d107825 */ /* 0x001fcc00078e000e */
[----:B------:R-:W2:Y:S01]  /*0630*/  LDG.E.64 R16, desc[UR6][R16.64] ;  /* 0x0000000610107981 */ /* 0x000ea2000c1e1b00 */
[----:B------:R-:W-:-:S03]  /*0640*/  IADD3 R26, PT, PT, R24, 0x1, RZ ;  /* 0x00000001181a7810 */ /* 0x000fc60007ffe0ff */
[----:B---3--:R0:W-:Y:S02]  /*0650*/  STS.64 [R23+0x1650], R28 ;  /* 0x0016501c17007388 */ /* 0x0081e40000000a00 */
[----:B0-----:R-:W-:Y:S01]  /*0660*/  IMAD.WIDE.U32 R28, R26, 0x8, R14 ;  /* 0x000000081a1c7825 */ /* 0x001fe200078e000e */
[----:B------:R-:W-:-:S05]  /*0670*/  IADD3 R26, PT, PT, R22, 0x2, RZ ;  /* 0x00000002161a7810 */ /* 0x000fca0007ffe0ff */
[----:B------:R-:W3:Y:S04]  /*0680*/  LDG.E.64 R28, desc[UR6][R28.64] ;  /* 0x000000061c1c7981 */ /* 0x000ee8000c1e1b00 */
[----:B--2---:R0:W-:Y:S02]  /*0690*/  STS.64 [R23+0xaa0], R16 ;  /* 0x000aa01017007388 */ /* 0x0041e40000000a00 */
[----:B0-----:R-:W-:-:S04]  /*06a0*/  IMAD.WIDE.U32 R16, R22, 0x8, R14 ;  /* 0x0000000816107825 */ /* 0x001fc800078e000e */
[----:B------:R-:W-:Y:S02]  /*06b0*/  IMAD.WIDE.U32 R14, R26, 0x8, R14 ;  /* 0x000000081a0e7825 */ /* 0x000fe400078e000e */
[----:B------:R-:W2:Y:S04]  /*06c0*/  LDG.E.64 R16, desc[UR6][R16.64] ;  /* 0x0000000610107981 */ /* 0x000ea8000c1e1b00 */
[----:B------:R-:W4:Y:S04]  /*06d0*/  LDG.E.64 R14, desc[UR6][R14.64] ;  /* 0x000000060e0e7981 */ /* 0x000f28000c1e1b00 */
[----:B---3--:R0:W-:Y:S04]  /*06e0*/  STS.64 [R23+0xcc0], R28 ;  /* 0x000cc01c17007388 */ /* 0x0081e80000000a00 */
[----:B--2---:R0:W-:Y:S04]  /*06f0*/  STS.64 [R23+0xba8], R16 ;  /* 0x000ba81017007388 */ /* 0x0041e80000000a00 */
[----:B----4-:R0:W-:Y:S02]  /*0700*/  STS.64 [R23+0xbb8], R14 ;  /* 0x000bb80e17007388 */ /* 0x0101e40000000a00 */
.L_x_4:
[----:B------:R-:W-:Y:S05]  /*0710*/  BSYNC.RECONVERGENT B2 ;  /* 0x0000000000027941 */ /* 0x000fea0003800200 */
.L_x_2:
[C---:B------:R-:W-:Y:S02]  /*0720*/  ISETP.NE.AND P2, PT, R7.reuse, RZ, PT ;  /* 0x000000ff0700720c */ /* 0x040fe40003f45270 */
[----:B------:R-:W-:-:S04]  /*0730*/  ISETP.NE.AND P3, PT, R7, 0x7f, PT ;  /* 0x0000007f0700780c */ /* 0x000fc80003f65270 */
[----:B------:R-:W-:-:S13]  /*0740*/  PLOP3.LUT P4, PT, P2, P3, PT, 0x2f, 0xf2 ;  /* 0x0000000000f2781c */ /* 0x000fda0001786577 */
[----:B------:R-:W-:Y:S05]  /*0750*/  @P4 BREAK.RELIABLE B0 ;  /* 0x0000000000004942 */ /* 0x000fea0003800100 */
[----:B------:R-:W-:Y:S05]  /*0760*/  @P4 BRA `(.L_x_3) ;  /* 0x00000004003c4947 */ /* 0x000fea0003800000 */
[----:B------:R-:W-:Y:S05]  /*0770*/  BSYNC.RELIABLE B0 ;  /* 0x0000000000007941 */ /* 0x000fea0003800100 */
.L_x_1:
[C---:B------:R-:W-:Y:S01]  /*0780*/  ISETP.NE.AND P0, PT, R3.reuse, 0x7f, PT ;  /* 0x0000007f0300780c */ /* 0x040fe20003f05270 */
[----:B------:R-:W-:Y:S03]  /*0790*/  BSSY.RECONVERGENT B2, `(.L_x_5) ;  /* 0x0000019000027945 */ /* 0x000fe60003800200 */
[----:B------:R-:W-:-:S13]  /*07a0*/  ISETP.EQ.OR P0, PT, R3, RZ, !P0 ;  /* 0x000000ff0300720c */ /* 0x000fda0004702670 */
[----:B------:R-:W-:Y:S05]  /*07b0*/  @P0 BRA `(.L_x_6) ;  /* 0x0000000000580947 */ /* 0x000fea0003800000 */
[----:B0-----:R-:W0:Y:S02]  /*07c0*/  LDC.64 R14, c[0x0][0x380] ;  /* 0x0000e000ff0e7b82 */ /* 0x001e240000000a00 */
[----:B0-----:R-:W-:-:S06]  /*07d0*/  IMAD.WIDE.U32 R16, R20, 0x8, R14 ;  /* 0x0000000814107825 */ /* 0x001fcc00078e000e */
[----:B------:R-:W2:Y:S01]  /*07e0*/  LDG.E.64 R16, desc[UR6][R16.64] ;  /* 0x0000000610107981 */ /* 0x000ea2000c1e1b00 */
[----:B------:R-:W-:Y:S01]  /*07f0*/  IMAD.WIDE.U32 R28, R11, 0x8, R14 ;  /* 0x000000080b1c7825 */ /* 0x000fe200078e000e */
[----:B------:R-:W-:-:S05]  /*0800*/  IADD3 R26, PT, PT, R22, 0x1, RZ ;  /* 0x00000001161a7810 */ /* 0x000fca0007ffe0ff */
[----:B------:R-:W3:Y:S04]  /*0810*/  LDG.E.64 R28, desc[UR6][R28.64] ;  /* 0x000000061c1c7981 */ /* 0x000ee8000c1e1b00 */
[----:B--2---:R0:W-:Y:S02]  /*0820*/  STS.64 [R23+0x110], R16 ;  /* 0x0001101017007388 */ /* 0x0041e40000000a00 */
[----:B0-----:R-:W-:-:S06]  /*0830*/  IMAD.WIDE.U32 R16, R26, 0x8, R14 ;  /* 0x000000081a107825 */ /* 0x001fcc00078e000e */
[----:B------:R-:W2:Y:S01]  /*0840*/  LDG.E.64 R16, desc[UR6][R16.64] ;  /* 0x0000000610107981 */ /* 0x000ea2000c1e1b00 */
[----:B------:R-:W-:-:S03]  /*0850*/  VIADD R26, R6, 0xffffffff ;  /* 0xffffffff061a7836 */ /* 0x000fc60000000000 */
        /* <DEDUP_REMOVED lines=12> */
.L_x_6:
[----:B------:R-:W-:Y:S05]  /*0920*/  BSYNC.RECONVERGENT B2 ;  /* 0x0000000000027941 */ /* 0x000fea0003800200 */
.L_x_5:
[----:B------:R-:W-:Y:S04]  /*0930*/  BSSY.RECONVERGENT B2, `(.L_x_7) ;  /* 0x0000018000027945 */ /* 0x000fe80003800200 */
[----:B------:R-:W-:Y:S05]  /*0940*/  @P0 BRA `(.L_x_8) ;  /* 0x0000000000580947 */ /* 0x000fea0003800000 */
[----:B01----:R-:W0:Y:S02]  /*0950*/  LDC.64 R16, c[0x0][0x380] ;  /* 0x0000e000ff107b82 */ /* 0x003e240000000a00 */
        /* <DEDUP_REMOVED lines=8> */
[----:B------:R-:W-:-:S03]  /*09e0*/  IADD3 R26, PT, PT, R5, -0x1, RZ ;  /* 0xffffffff051a7810 */ /* 0x000fc60007ffe0ff */
[----:B---3--:R0:W-:Y:S02]  /*09f0*/  STS.64 [R23+0x1650], R28 ;  /* 0x0016501c17007388 */ /* 0x0081e40000000a00 */
[--C-:B0-----:R-:W-:Y:S01]  /*0a00*/  IMAD.WIDE.U32 R28, R26, 0x8, R16.reuse ;  /* 0x000000081a1c7825 */ /* 0x101fe200078e0010 */
[----:B------:R-:W-:Y:S01]  /*0a10*/  IADD3 R26, PT, PT, R6, -0x2, RZ ;  /* 0xfffffffe061a7810 */ /* 0x000fe20007ffe0ff */
[----:B--2---:R0:W-:Y:S04]  /*0a20*/  STS.64 [R23+0xaa0], R14 ;  /* 0x000aa00e17007388 */ /* 0x0041e80000000a00 */
[----:B0-----:R0:W2:Y:S02]  /*0a30*/  LDG.E.64 R14, desc[UR6][R28.64] ;  /* 0x000000061c0e7981 */ /* 0x0010a4000c1e1b00 */
[----:B0-----:R-:W-:-:S04]  /*0a40*/  IMAD.WIDE.U32 R28, R26, 0x8, R16 ;  /* 0x000000081a1c7825 */ /* 0x001fc800078e0010 */
[----:B------:R-:W-:Y:S02]  /*0a50*/  IMAD.WIDE.U32 R16, R6, 0x8, R16 ;  /* 0x0000000806107825 */ /* 0x000fe400078e0010 */
[----:B------:R-:W3:Y:S04]  /*0a60*/  LDG.E.64 R28, desc[UR6][R28.64] ;  /* 0x000000061c1c7981 */ /* 0x000ee8000c1e1b00 */
[----:B------:R-:W4:Y:S04]  /*0a70*/  LDG.E.64 R16, desc[UR6][R16.64] ;  /* 0x0000000610107981 */ /* 0x000f28000c1e1b00 */
[----:B--2---:R2:W-:Y:S04]  /*0a80*/  STS.64 [R23+0xcc0], R14 ;  /* 0x000cc00e17007388 */ /* 0x0045e80000000a00 */
[----:B---3--:R2:W-:Y:S04]  /*0a90*/  STS.64 [R23+0xba8], R28 ;  /* 0x000ba81c17007388 */ /* 0x0085e80000000a00 */
[----:B----4-:R2:W-:Y:S02]  /*0aa0*/  STS.64 [R23+0xbb8], R16 ;  /* 0x000bb81017007388 */ /* 0x0105e40000000a00 */
.L_x_8:
[----:B------:R-:W-:Y:S05]  /*0ab0*/  BSYNC.RECONVERGENT B2 ;  /* 0x0000000000027941 */ /* 0x000fea0003800200 */
.L_x_7:
[----:B------:R-:W-:Y:S05]  /*0ac0*/  @!P2 BRA `(.L_x_3) ;  /* 0x000000000064a947 */ /* 0x000fea0003800000 */
[----:B012---:R-:W-:-:S04]  /*0ad0*/  SHF.L.U32 R14, R2, 0x2, RZ ;  /* 0x00000002020e7819 */ /* 0x007fc800000006ff */
[----:B------:R-:W-:-:S04]  /*0ae0*/  ISETP.EQ.OR P0, PT, R14, 0x7c, P0 ;  /* 0x0000007c0e00780c */ /* 0x000fc80000702670 */
[----:B------:R-:W-:-:S13]  /*0af0*/  PLOP3.LUT P0, PT, P3, P0, PT, 0x8f, 0xf8 ;  /* 0x0000000000f8781c */ /* 0x000fda0001f01177 */
[----:B------:R-:W-:Y:S05]  /*0b00*/  @P0 BRA `(.L_x_3) ;  /* 0x0000000000540947 */ /* 0x000fea0003800000 */
[----:B------:R-:W0:Y:S02]  /*0b10*/  LDC.64 R14, c[0x0][0x380] ;  /* 0x0000e000ff0e7b82 */ /* 0x000e240000000a00 */
[----:B0-----:R-:W-:-:S06]  /*0b20*/  IMAD.WIDE.U32 R16, R21, 0x8, R14 ;  /* 0x0000000815107825 */ /* 0x001fcc00078e000e */
[----:B------:R-:W2:Y:S01]  /*0b30*/  LDG.E.64 R16, desc[UR6][R16.64] ;  /* 0x0000000610107981 */ /* 0x000ea2000c1e1b00 */
[----:B------:R-:W-:-:S04]  /*0b40*/  IMAD.WIDE.U32 R28, R9, 0x8, R14 ;  /* 0x00000008091c7825 */ /* 0x000fc800078e000e */
[----:B------:R-:W-:Y:S02]  /*0b50*/  VIADD R26, R6, 0xffffffff ;  /* 0xffffffff061a7836 */ /* 0x000fe40000000000 */
[----:B------:R-:W3:Y:S04]  /*0b60*/  LDG.E.64 R28, desc[UR6][R28.64] ;  /* 0x000000061c1c7981 */ /* 0x000ee8000c1e1b00 */
[----:B--2---:R0:W-:Y:S02]  /*0b70*/  STS.64 [R23+0x110], R16 ;  /* 0x0001101017007388 */ /* 0x0041e40000000a00 */
[----:B0-----:R-:W-:-:S06]  /*0b80*/  IMAD.WIDE.U32 R16, R26, 0x8, R14 ;  /* 0x000000081a107825 */ /* 0x001fcc00078e000e */
[----:B------:R-:W2:Y:S01]  /*0b90*/  LDG.E.64 R16, desc[UR6][R16.64] ;  /* 0x0000000610107981 */ /* 0x000ea2000c1e1b00 */
[----:B------:R-:W-:-:S03]  /*0ba0*/  IADD3 R26, PT, PT, R5, -0x2, RZ ;  /* 0xfffffffe051a7810 */ /* 0x000fc60007ffe0ff */
[----:B---3--:R0:W-:Y:S02]  /*0bb0*/  STS.64 [R23+0x1650], R28 ;  /* 0x0016501c17007388 */ /* 0x0081e40000000a00 */
[--C-:B0-----:R-:W-:Y:S02]  /*0bc0*/  IMAD.WIDE.U32 R28, R19, 0x8, R14.reuse ;  /* 0x00000008131c7825 */ /* 0x101fe400078e000e */
        /* <DEDUP_REMOVED lines=9> */
.L_x_3:
[----:B------:R-:W-:Y:S05]  /*0c60*/  BSYNC.RECONVERGENT B1 ;  /* 0x0000000000017941 */ /* 0x000fea0003800200 */
.L_x_0:
[----:B------:R-:W-:Y:S05]  /*0c70*/  WARPSYNC.ALL ;  /* 0x0000000000007948 */ /* 0x000fea0003800000 */
[----:B------:R-:W-:Y:S01]  /*0c80*/  UIADD3 UR4, UPT, UPT, UR4, 0x1, URZ ;  /* 0x0000000104047890 */ /* 0x000fe2000fffe0ff */
[----:B------:R-:W-:Y:S01]  /*0c90*/  IADD3 R3, PT, PT, R3, 0x1, RZ ;  /* 0x0000000103037810 */ /* 0x000fe20007ffe0ff */
[C---:B------:R-:W-:Y:S01]  /*0ca0*/  IMAD.IADD R8, R27.reuse, 0x1, R8 ;  /* 0x000000011b087824 */ /* 0x040fe200078e0208 */
[C---:B------:R-:W-:Y:S01]  /*0cb0*/  IADD3 R9, PT, PT, R27.reuse, R9, RZ ;  /* 0x000000091b097210 */ /* 0x040fe20007ffe0ff */
[----:B------:R-:W-:Y:S01]  /*0cc0*/  UISETP.NE.AND UP0, UPT, UR4, 0x4, UPT ;  /* 0x000000040400788c */ /* 0x000fe2000bf05270 */
[C---:B------:R-:W-:Y:S01]  /*0cd0*/  IADD3 R10, PT, PT, R27.reuse, R10, RZ ;  /* 0x0000000a1b0a7210 */ /* 0x040fe20007ffe0ff */
[C---:B------:R-:W-:Y:S01]  /*0ce0*/  IMAD.IADD R6, R27.reuse, 0x1, R6 ;  /* 0x000000011b067824 */ /* 0x040fe200078e0206 */
[----:B------:R-:W-:-:S02]  /*0cf0*/  IADD3 R11, PT, PT, R27, R11, RZ ;  /* 0x0000000b1b0b7210 */ /* 0x000fc40007ffe0ff */
[C---:B------:R-:W-:Y:S02]  /*0d00*/  IADD3 R22, PT, PT, R27.reuse, R22, RZ ;  /* 0x000000161b167210 */ /* 0x040fe40007ffe0ff */
[C---:B------:R-:W-:Y:S02]  /*0d10*/  IADD3 R13, PT, PT, R27.reuse, R13, RZ ;  /* 0x0000000d1b0d7210 */ /* 0x040fe40007ffe0ff */
[C---:B------:R-:W-:Y:S02]  /*0d20*/  IADD3 R24, PT, PT, R27.reuse, R24, RZ ;  /* 0x000000181b187210 */ /* 0x040fe40007ffe0ff */
[C---:B------:R-:W-:Y:S02]  /*0d30*/  IADD3 R19, PT, PT, R27.reuse, R19, RZ ;  /* 0x000000131b137210 */ /* 0x040fe40007ffe0ff */
[C---:B------:R-:W-:Y:S02]  /*0d40*/  IADD3 R5, PT, PT, R27.reuse, R5, RZ ;  /* 0x000000051b057210 */ /* 0x040fe40007ffe0ff */
[----:B------:R-:W-:-:S02]  /*0d50*/  IADD3 R21, PT, PT, R27, R21, RZ ;  /* 0x000000151b157210 */ /* 0x000fc40007ffe0ff */
[C---:B------:R-:W-:Y:S02]  /*0d60*/  IADD3 R18, PT, PT, R27.reuse, R18, RZ ;  /* 0x000000121b127210 */ /* 0x040fe40007ffe0ff */
[C---:B------:R-:W-:Y:S02]  /*0d70*/  IADD3 R20, PT, PT, R27.reuse, R20, RZ ;  /* 0x000000141b147210 */ /* 0x040fe40007ffe0ff */
[----:B------:R-:W-:Y:S01]  /*0d80*/  IADD3 R12, PT, PT, R27, R12, RZ ;  /* 0x0000000c1b0c7210 */ /* 0x000fe20007ffe0ff */
[----:B------:R-:W-:Y:S06]  /*0d90*/  BRA.U UP0, `(.L_x_9) ;  /* 0xfffffff500d47547 */ /* 0x000fec000b83ffff */
[C---:B------:R-:W-:Y:S01]  /*0da0*/  ISETP.NE.AND P0, PT, R7.reuse, 0x7f, PT ;  /* 0x0000007f0700780c */ /* 0x040fe20003f05270 */
[C---:B------:R-:W-:Y:S01]  /*0db0*/  IMAD R18, R0.reuse, R27, RZ ;  /* 0x0000001b00127224 */ /* 0x040fe200078e02ff */
[----:B------:R-:W-:Y:S01]  /*0dc0*/  ISETP.EQ.OR P5, PT, R0, RZ, !P3 ;  /* 0x000000ff0000720c */ /* 0x000fe20005fa2670 */
[----:B------:R-:W-:Y:S01]  /*0dd0*/  BAR.SYNC.DEFER_BLOCKING 0x0 ;  /* 0x0000000000007b1d */ /* 0x000fe20000010000 */
[----:B------:R-:W-:Y:S01]  /*0de0*/  ISETP.NE.AND P0, PT, R7, RZ, P0 ;  /* 0x000000ff0700720c */ /* 0x000fe20000705270 */
[----:B------:R-:W-:Y:S01]  /*0df0*/  IMAD.SHL.U32 R20, R2, 0x4, RZ ;  /* 0x0000000402147824 */ /* 0x000fe200078e00ff */
[----:B------:R-:W-:Y:S02]  /*0e00*/  IADD3 R19, PT, PT, -R4, R25, RZ ;  /* 0x0000001904137210 */ /* 0x000fe40007ffe1ff */
[----:B------:R-:W-:Y:S01]  /*0e10*/  ISETP.NE.AND P0, PT, R2, RZ, P0 ;  /* 0x000000ff0200720c */ /* 0x000fe20000705270 */
[----:B------:R-:W-:Y:S01]  /*0e20*/  BSSY.RECONVERGENT B1, `(.L_x_10) ;  /* 0x000001a000017945 */ /* 0x000fe20003800200 */
[----:B------:R-:W-:-:S02]  /*0e30*/  ISETP.NE.AND P1, PT, R0, RZ, PT ;  /* 0x000000ff0000720c */ /* 0x000fc40003f25270 */
[----:B------:R-:W-:Y:S02]  /*0e40*/  ISETP.EQ.OR P6, PT, R0, RZ, !P0 ;  /* 0x000000ff0000720c */ /* 0x000fe400047c2670 */
[----:B------:R-:W-:Y:S02]  /*0e50*/  PLOP3.LUT P5, PT, P2, P5, PT, 0x8f, 0xf8 ;  /* 0x0000000000f8781c */ /* 0x000fe400017ab177 */
[C---:B------:R-:W-:Y:S02]  /*0e60*/  LEA R3, R4.reuse, R25, 0x1 ;  /* 0x0000001904037211 */ /* 0x040fe400078e08ff */
[----:B------:R-:W-:Y:S02]  /*0e70*/  LEA R5, R4, R19, 0x1 ;  /* 0x0000001304057211 */ /* 0x000fe400078e08ff */
[----:B------:R-:W-:-:S05]  /*0e80*/  LEA R18, R18, R7, 0x2 ;  /* 0x0000000712127211 */ /* 0x000fca00078e10ff */
[----:B------:R-:W-:Y:S05]  /*0e90*/  @P6 BRA `(.L_x_11) ;  /* 0x0000000000486947 */ /* 0x000fea0003800000 */
[----:B012---:R-:W-:Y:S01]  /*0ea0*/  LDS.64 R16, [R23+0x110] ;  /* 0x0001100017107984 */ /* 0x007fe20000000a00 */
[----:B------:R-:W-:Y:S01]  /*0eb0*/  UMOV UR4, 0x9999999a ;  /* 0x9999999a00047882 */ /* 0x000fe20000000000 */
[----:B------:R-:W-:Y:S02]  /*0ec0*/  UMOV UR5, 0x3fe99999 ;  /* 0x3fe9999900057882 */ /* 0x000fe40000000000 */
[----:B------:R-:W0:Y:S04]  /*0ed0*/  LDS.64 R14, [R23+0x1650] ;  /* 0x00165000170e7984 */ /* 0x000e280000000a00 */
[----:B------:R-:W1:Y:S04]  /*0ee0*/  LDS.64 R12, [R23+0xaa0] ;  /* 0x000aa000170c7984 */ /* 0x000e680000000a00 */
[----:B------:R-:W2:Y:S04]  /*0ef0*/  LDS.64 R6, [R23+0xcc0] ;  /* 0x000cc00017067984 */ /* 0x000ea80000000a00 */
[----:B------:R-:W3:Y:S04]  /*0f00*/  LDS.64 R8, [R23+0xba8] ;  /* 0x000ba80017087984 */ /* 0x000ee80000000a00 */
[----:B------:R-:W4:Y:S01]  /*0f10*/  LDS.64 R10, [R23+0xbb8] ;  /* 0x000bb800170a7984 */ /* 0x000f220000000a00 */
[----:B0-----:R-:W-:-:S08]  /*0f20*/  DADD R14, R16, R14 ;  /* 0x00000000100e7229 */ /* 0x001fd0000000000e */
[----:B-1----:R-:W-:-:S08]  /*0f30*/  DADD R12, R14, R12 ;  /* 0x000000000e0c7229 */ /* 0x002fd0000000000c */
[----:B--2---:R-:W-:Y:S01]  /*0f40*/  DADD R12, R12, R6 ;  /* 0x000000000c0c7229 */ /* 0x004fe20000000006 */
[----:B------:R-:W0:Y:S07]  /*0f50*/  LDC.64 R6, c[0x0][0x388] ;  /* 0x0000e200ff067b82 */ /* 0x000e2e0000000a00 */
[----:B---3--:R-:W-:-:S08]  /*0f60*/  DADD R8, R12, R8 ;  /* 0x000000000c087229 */ /* 0x008fd00000000008 */
[----:B----4-:R-:W-:Y:S01]  /*0f70*/  DADD R8, R8, R10 ;  /* 0x0000000008087229 */ /* 0x010fe2000000000a */
[----:B------:R-:W-:-:S07]  /*0f80*/  IADD3 R11, PT, PT, R25, R18, RZ ;  /* 0x00000012190b7210 */ /* 0x000fce0007ffe0ff */
[----:B------:R-:W-:Y:S01]  /*0f90*/  DMUL R8, R8, UR4 ;  /* 0x0000000408087c28 */ /* 0x000fe20008000000 */
[----:B0-----:R-:W-:-:S06]  /*0fa0*/  IMAD.WIDE.U32 R6, R11, 0x8, R6 ;  /* 0x000000080b067825 */ /* 0x001fcc00078e0006 */
[----:B------:R3:W-:Y:S04]  /*0fb0*/  STG.E.64 desc[UR6][R6.64], R8 ;  /* 0x0000000806007986 */ /* 0x0007e8000c101b06 */
.L_x_11:
[----:B------:R-:W-:Y:S05]  /*0fc0*/  BSYNC.RECONVERGENT B1 ;  /* 0x0000000000017941 */ /* 0x000fea0003800200 */
.L_x_10:
[----:B------:R-:W-:Y:S04]  /*0fd0*/  BSSY.RECONVERGENT B1, `(.L_x_12) ;  /* 0x0000014000017945 */ /* 0x000fe80003800200 */
[----:B------:R-:W-:Y:S05]  /*0fe0*/  @P5 BRA `(.L_x_13) ;  /* 0x0000000000485947 */ /* 0x000fea0003800000 */
[----:B012---:R-:W-:Y:S01]  /*0ff0*/  LDS.64 R16, [R23+0x110] ;  /* 0x0001100017107984 */ /* 0x007fe20000000a00 */
[----:B------:R-:W-:Y:S01]  /*1000*/  UMOV UR4, 0x9999999a ;  /* 0x9999999a00047882 */ /* 0x000fe20000000000 */
[----:B------:R-:W-:Y:S02]  /*1010*/  UMOV UR5, 0x3fe99999 ;  /* 0x3fe9999900057882 */ /* 0x000fe40000000000 */
[----:B---3--:R-:W0:Y:S04]  /*1020*/  LDS.64 R6, [R23+0x1650] ;  /* 0x0016500017067984 */ /* 0x008e280000000a00 */
[----:B------:R-:W1:Y:S04]  /*1030*/  LDS.64 R8, [R23+0xaa0] ;  /* 0x000aa00017087984 */ /* 0x000e680000000a00 */
[----:B------:R-:W2:Y:S04]  /*1040*/  LDS.64 R10, [R23+0xcc0] ;  /* 0x000cc000170a7984 */ /* 0x000ea80000000a00 */
[----:B------:R-:W3:Y:S04]  /*1050*/  LDS.64 R12, [R23+0xba8] ;  /* 0x000ba800170c7984 */ /* 0x000ee80000000a00 */
[----:B------:R-:W4:Y:S01]  /*1060*/  LDS.64 R14, [R23+0xbb8] ;  /* 0x000bb800170e7984 */ /* 0x000f220000000a00 */
[----:B0-----:R-:W-:-:S08]  /*1070*/  DADD R6, R16, R6 ;  /* 0x0000000010067229 */ /* 0x001fd00000000006 */
[----:B-1----:R-:W-:-:S08]  /*1080*/  DADD R6, R6, R8 ;  /* 0x0000000006067229 */ /* 0x002fd00000000008 */
[----:B--2---:R-:W-:Y:S02]  /*1090*/  DADD R10, R6, R10 ;  /* 0x00000000060a7229 */ /* 0x004fe4000000000a */
[----:B------:R-:W0:Y:S06]  /*10a0*/  LDC.64 R6, c[0x0][0x388] ;  /* 0x0000e200ff067b82 */ /* 0x000e2c0000000a00 */
[----:B---3--:R-:W-:-:S08]  /*10b0*/  DADD R10, R10, R12 ;  /* 0x000000000a0a7229 */ /* 0x008fd0000000000c */
[----:B----4-:R-:W-:Y:S01]  /*10c0*/  DADD R8, R10, R14 ;  /* 0x000000000a087229 */ /* 0x010fe2000000000e */
[----:B------:R-:W-:-:S07]  /*10d0*/  IADD3 R11, PT, PT, R18, R5, RZ ;  /* 0x00000005120b7210 */ /* 0x000fce0007ffe0ff */
[----:B------:R-:W-:Y:S01]  /*10e0*/  DMUL R8, R8, UR4 ;  /* 0x0000000408087c28 */ /* 0x000fe20008000000 */
[----:B0-----:R-:W-:-:S06]  /*10f0*/  IMAD.WIDE.U32 R6, R11, 0x8, R6 ;  /* 0x000000080b067825 */ /* 0x001fcc00078e0006 */
[----:B------:R4:W-:Y:S04]  /*1100*/  STG.E.64 desc[UR6][R6.64], R8 ;  /* 0x0000000806007986 */ /* 0x0009e8000c101b06 */
.L_x_13:
[----:B------:R-:W-:Y:S05]  /*1110*/  BSYNC.RECONVERGENT B1 ;  /* 0x0000000000017941 */ /* 0x000fea0003800200 */
.L_x_12:
[----:B------:R-:W-:Y:S04]  /*1120*/  BSSY.RECONVERGENT B2, `(.L_x_14) ;  /* 0x0000030000027945 */ /* 0x000fe80003800200 */
[----:B------:R-:W-:Y:S01]  /*1130*/  BSSY.RELIABLE B1, `(.L_x_15) ;  /* 0x000001c000017945 */ /* 0x000fe20003800100 */
[----:B------:R-:W-:Y:S01]  /*1140*/  IMAD R19, R4, 0x4, R19 ;  /* 0x0000000404137824 */ /* 0x000fe200078e0213 */
[----:B------:R-:W-:Y:S02]  /*1150*/  IADD3 R20, PT, PT, R20, 0x3, RZ ;  /* 0x0000000314147810 */ /* 0x000fe40007ffe0ff */
[----:B------:R-:W-:Y:S05]  /*1160*/  @!P1 BRA `(.L_x_16) ;  /* 0x0000000000509947 */ /* 0x000fea0003800000 */
[----:B------:R-:W-:Y:S05]  /*1170*/  @P4 BREAK.RELIABLE B1 ;  /* 0x0000000000014942 */ /* 0x000fea0003800100 */
[----:B------:R-:W-:Y:S05]  /*1180*/  @P4 BRA `(.L_x_17) ;  /* 0x0000000000a44947 */ /* 0x000fea0003800000 */
[----:B012---:R-:W-:Y:S01]  /*1190*/  LDS.64 R16, [R23+0x110] ;  /* 0x0001100017107984 */ /* 0x007fe20000000a00 */
[----:B------:R-:W-:Y:S01]  /*11a0*/  UMOV UR4, 0x9999999a ;  /* 0x9999999a00047882 */ /* 0x000fe20000000000 */
[----:B------:R-:W-:Y:S02]  /*11b0*/  UMOV UR5, 0x3fe99999 ;  /* 0x3fe9999900057882 */ /* 0x000fe40000000000 */
[----:B------:R-:W0:Y:S04]  /*11c0*/  LDS.64 R14, [R23+0x1650] ;  /* 0x00165000170e7984 */ /* 0x000e280000000a00 */
[----:B------:R-:W1:Y:S04]  /*11d0*/  LDS.64 R12, [R23+0xaa0] ;  /* 0x000aa000170c7984 */ /* 0x000e680000000a00 */
[----:B---34-:R-:W2:Y:S04]  /*11e0*/  LDS.64 R6, [R23+0xcc0] ;  /* 0x000cc00017067984 */ /* 0x018ea80000000a00 */
        /* <DEDUP_REMOVED lines=12> */
.L_x_16:
[----:B------:R-:W-:-:S04]  /*12b0*/  ISETP.EQ.OR P1, PT, R20, 0x7f, !P1 ;  /* 0x0000007f1400780c */ /* 0x000fc80004f22670 */
[----:B------:R-:W-:-:S13]  /*12c0*/  PLOP3.LUT P1, PT, P2, P3, P1, 0xbf, 0x0 ;  /* 0x000000000000781c */ /* 0x000fda0001727717 */
[----:B------:R-:W-:Y:S05]  /*12d0*/  @P1 BREAK.RELIABLE B1 ;  /* 0x0000000000011942 */ /* 0x000fea0003800100 */
[----:B------:R-:W-:Y:S05]  /*12e0*/  @P1 BRA `(.L_x_17) ;  /* 0x00000000004c1947 */ /* 0x000fea0003800000 */
[----:B------:R-:W-:Y:S05]  /*12f0*/  BSYNC.RELIABLE B1 ;  /* 0x0000000000017941 */ /* 0x000fea0003800100 */
.L_x_15:
[----:B0--34-:R-:W-:Y:S01]  /*1300*/  LDS.64 R6, [R23+0x110] ;  /* 0x0001100017067984 */ /* 0x019fe20000000a00 */
[----:B------:R-:W-:Y:S01]  /*1310*/  UMOV UR4, 0x9999999a ;  /* 0x9999999a00047882 */ /* 0x000fe20000000000 */
[----:B------:R-:W-:Y:S02]  /*1320*/  UMOV UR5, 0x3fe99999 ;  /* 0x3fe9999900057882 */ /* 0x000fe40000000000 */
[----:B------:R-:W0:Y:S04]  /*1330*/  LDS.64 R8, [R23+0x1650] ;  /* 0x0016500017087984 */ /* 0x000e280000000a00 */
[----:B------:R-:W3:Y:S04]  /*1340*/  LDS.64 R10, [R23+0xaa0] ;  /* 0x000aa000170a7984 */ /* 0x000ee80000000a00 */
[----:B------:R-:W4:Y:S04]  /*1350*/  LDS.64 R12, [R23+0xcc0] ;  /* 0x000cc000170c7984 */ /* 0x000f280000000a00 */
[----:B-12---:R-:W1:Y:S04]  /*1360*/  LDS.64 R14, [R23+0xba8] ;  /* 0x000ba800170e7984 */ /* 0x006e680000000a00 */
[----:B------:R-:W2:Y:S01]  /*1370*/  LDS.64 R16, [R23+0xbb8] ;  /* 0x000bb80017107984 */ /* 0x000ea20000000a00 */
[----:B0-----:R-:W-:-:S08]  /*1380*/  DADD R6, R6, R8 ;  /* 0x0000000006067229 */ /* 0x001fd00000000008 */
[----:B---3--:R-:W-:Y:S01]  /*1390*/  DADD R6, R6, R10 ;  /* 0x0000000006067229 */ /* 0x008fe2000000000a */
[----:B------:R-:W-:-:S07]  /*13a0*/  IADD3 R11, PT, PT, R18, R19, RZ ;  /* 0x00000013120b7210 */ /* 0x000fce0007ffe0ff */
[----:B----4-:R-:W-:Y:S02]  /*13b0*/  DADD R12, R6, R12 ;  /* 0x00000000060c7229 */ /* 0x010fe4000000000c */
[----:B------:R-:W0:Y:S06]  /*13c0*/  LDC.64 R6, c[0x0][0x388] ;  /* 0x0000e200ff067b82 */ /* 0x000e2c0000000a00 */
[----:B-1----:R-:W-:-:S08]  /*13d0*/  DADD R12, R12, R14 ;  /* 0x000000000c0c7229 */ /* 0x002fd0000000000e */
[----:B--2---:R-:W-:-:S08]  /*13e0*/  DADD R8, R12, R16 ;  /* 0x000000000c087229 */ /* 0x004fd00000000010 */
[----:B------:R-:W-:Y:S01]  /*13f0*/  DMUL R8, R8, UR4 ;  /* 0x0000000408087c28 */ /* 0x000fe20008000000 */
[----:B0-----:R-:W-:-:S06]  /*1400*/  IMAD.WIDE.U32 R6, R11, 0x8, R6 ;  /* 0x000000080b067825 */ /* 0x001fcc00078e0006 */
[----:B------:R0:W-:Y:S04]  /*1410*/  STG.E.64 desc[UR6][R6.64], R8 ;  /* 0x0000000806007986 */ /* 0x0001e8000c101b06 */
.L_x_17:
[----:B------:R-:W-:Y:S05]  /*1420*/  BSYNC.RECONVERGENT B2 ;  /* 0x0000000000027941 */ /* 0x000fea0003800200 */
.L_x_14:
[----:B------:R-:W-:Y:S05]  /*1430*/  WARPSYNC.ALL ;  /* 0x0000000000007948 */ /* 0x000fea0003800000 */
[----:B------:R-:W-:Y:S01]  /*1440*/  ISETP.NE.AND P5, PT, R2, RZ, PT ;  /* 0x000000ff0200720c */ /* 0x000fe20003fa5270 */
[----:B------:R-:W-:Y:S04]  /*1450*/  BSSY.RECONVERGENT B3, `(.L_x_18) ;  /* 0x0000034000037945 */ /* 0x000fe80003800200 */
[----:B------:R-:W-:Y:S01]  /*1460*/  BSSY.RELIABLE B2, `(.L_x_19) ;  /* 0x0000019000027945 */ /* 0x000fe20003800100 */
[----:B------:R-:W-:-:S07]  /*1470*/  IADD3 R2, PT, PT, R27, R18, RZ ;  /* 0x000000121b027210 */ /* 0x000fce0007ffe0ff */
[----:B------:R-:W-:Y:S05]  /*1480*/  @!P5 BRA `(.L_x_20) ;  /* 0x000000000050d947 */ /* 0x000fea0003800000 */
[----:B------:R-:W-:Y:S05]  /*1490*/  @P4 BREAK.RELIABLE B2 ;  /* 0x0000000000024942 */ /* 0x000fea0003800100 */
[----:B------:R-:W-:Y:S05]  /*14a0*/  @P4 BRA `(.L_x_21) ;  /* 0x0000000000b84947 */ /* 0x000fea0003800000 */
[----:B012---:R-:W-:Y:S01]  /*14b0*/  LDS.64 R16, [R23+0x110] ;  /* 0x0001100017107984 */ /* 0x007fe20000000a00 */
[----:B------:R-:W-:Y:S01]  /*14c0*/  UMOV UR4, 0x9999999a ;  /* 0x9999999a00047882 */ /* 0x000fe20000000000 */
[----:B------:R-:W-:Y:S02]  /*14d0*/  UMOV UR5, 0x3fe99999 ;  /* 0x3fe9999900057882 */ /* 0x000fe40000000000 */
[----:B------:R-:W0:Y:S04]  /*14e0*/  LDS.64 R14, [R23+0x1650] ;  /* 0x00165000170e7984 */ /* 0x000e280000000a00 */
[----:B---34-:R-:W1:Y:S04]  /*14f0*/  LDS.64 R6, [R23+0xaa0] ;  /* 0x000aa00017067984 */ /* 0x018e680000000a00 */
[----:B------:R-:W2:Y:S04]  /*1500*/  LDS.64 R8, [R23+0xcc0] ;  /* 0x000cc00017087984 */ /* 0x000ea80000000a00 */
[----:B------:R-:W3:Y:S04]  /*1510*/  LDS.64 R10, [R23+0xba8] ;  /* 0x000ba800170a7984 */ /* 0x000ee80000000a00 */
[----:B------:R-:W4:Y:S01]  /*1520*/  LDS.64 R12, [R23+0xbb8] ;  /* 0x000bb800170c7984 */ /* 0x000f220000000a00 */
[----:B0-----:R-:W-:-:S08]  /*1530*/  DADD R14, R16, R14 ;  /* 0x00000000100e7229 */ /* 0x001fd0000000000e */
[----:B-1----:R-:W-:-:S08]  /*1540*/  DADD R6, R14, R6 ;  /* 0x000000000e067229 */ /* 0x002fd00000000006 */
[----:B--2---:R-:W-:Y:S02]  /*1550*/  DADD R8, R6, R8 ;  /* 0x0000000006087229 */ /* 0x004fe40000000008 */
[----:B------:R-:W0:Y:S06]  /*1560*/  LDC.64 R6, c[0x0][0x388] ;  /* 0x0000e200ff067b82 */ /* 0x000e2c0000000a00 */
[----:B---3--:R-:W-:Y:S01]  /*1570*/  DADD R8, R8, R10 ;  /* 0x0000000008087229 */ /* 0x008fe2000000000a */
[----:B------:R-:W-:-:S07]  /*1580*/  IADD3 R11, PT, PT, R25, R2, RZ ;  /* 0x00000002190b7210 */ /* 0x000fce0007ffe0ff */
[----:B----4-:R-:W-:-:S08]  /*1590*/  DADD R8, R8, R12 ;  /* 0x0000000008087229 */ /* 0x010fd0000000000c */
[----:B------:R-:W-:Y:S01]  /*15a0*/  DMUL R8, R8, UR4 ;  /* 0x0000000408087c28 */ /* 0x000fe20008000000 */
[----:B0-----:R-:W-:-:S06]  /*15b0*/  IMAD.WIDE.U32 R6, R11, 0x8, R6 ;  /* 0x000000080b067825 */ /* 0x001fcc00078e0006 */
[----:B------:R0:W-:Y:S04]  /*15c0*/  STG.E.64 desc[UR6][R6.64], R8 ;  /* 0x0000000806007986 */ /* 0x0001e8000c101b06 */
.L_x_20:
[----:B------:R-:W-:Y:S05]  /*15d0*/  @P4 BREAK.RELIABLE B2 ;  /* 0x0000000000024942 */ /* 0x000fea0003800100 */
[----:B------:R-:W-:Y:S05]  /*15e0*/  @P4 BRA `(.L_x_21) ;  /* 0x0000000000684947 */ /* 0x000fea0003800000 */
[----:B------:R-:W-:Y:S05]  /*15f0*/  BSYNC.RELIABLE B2 ;  /* 0x0000000000027941 */ /* 0x000fea0003800100 */
.L_x_19:
[----:B012---:R-:W-:Y:S01]  /*1600*/  LDS.64 R16, [R23+0x110] ;  /* 0x0001100017107984 */ /* 0x007fe20000000a00 */
[----:B------:R-:W-:Y:S01]  /*1610*/  ISETP.NE.AND P1, PT, R20, 0x7f, PT ;  /* 0x0000007f1400780c */ /* 0x000fe20003f25270 */
[----:B------:R-:W-:Y:S01]  /*1620*/  UMOV UR4, 0x9999999a ;  /* 0x9999999a00047882 */ /* 0x000fe20000000000 */
[----:B------:R-:W-:Y:S01]  /*1630*/  UMOV UR5, 0x3fe99999 ;  /* 0x3fe9999900057882 */ /* 0x000fe20000000000 */
[----:B---34-:R-:W0:Y:S04]  /*1640*/  LDS.64 R6, [R23+0x1650] ;  /* 0x0016500017067984 */ /* 0x018e280000000a00 */
        /* <DEDUP_REMOVED lines=9> */
[----:B------:R-:W-:-:S05]  /*16e0*/  IMAD.IADD R13, R5, 0x1, R2 ;  /* 0x00000001050d7824 */ /* 0x000fca00078e0202 */
[C---:B------:R-:W-:Y:S02]  /*16f0*/  IADD3 R11, PT, PT, R4.reuse, R13, RZ ;  /* 0x0000000d040b7210 */ /* 0x040fe40007ffe0ff */
[----:B----4-:R-:W-:Y:S02]  /*1700*/  DADD R8, R8, R14 ;  /* 0x0000000008087229 */ /* 0x010fe4000000000e */
[----:B------:R-:W-:-:S06]  /*1710*/  @P1 IADD3 R15, PT, PT, R4, R11, RZ ;  /* 0x0000000b040f1210 */ /* 0x000fcc0007ffe0ff */
[----:B------:R-:W-:Y:S01]  /*1720*/  DMUL R8, R8, UR4 ;  /* 0x0000000408087c28 */ /* 0x000fe20008000000 */
[----:B0-----:R-:W-:-:S04]  /*1730*/  IMAD.WIDE.U32 R12, R13, 0x8, R6 ;  /* 0x000000080d0c7825 */ /* 0x001fc800078e0006 */
[--C-:B------:R-:W-:Y:S02]  /*1740*/  IMAD.WIDE.U32 R10, R11, 0x8, R6.reuse ;  /* 0x000000080b0a7825 */ /* 0x100fe400078e0006 */
[----:B------:R0:W-:Y:S02]  /*1750*/  STG.E.64 desc[UR6][R12.64], R8 ;  /* 0x000000080c007986 */ /* 0x0001e4000c101b06 */
[----:B------:R-:W-:Y:S02]  /*1760*/  @P1 IMAD.WIDE.U32 R6, R15, 0x8, R6 ;  /* 0x000000080f061825 */ /* 0x000fe400078e0006 */
[----:B------:R0:W-:Y:S04]  /*1770*/  STG.E.64 desc[UR6][R10.64], R8 ;  /* 0x000000080a007986 */ /* 0x0001e8000c101b06 */
[----:B------:R0:W-:Y:S02]  /*1780*/  @P1 STG.E.64 desc[UR6][R6.64], R8 ;  /* 0x0000000806001986 */ /* 0x0001e4000c101b06 */
.L_x_21:
[----:B------:R-:W-:Y:S05]  /*1790*/  BSYNC.RECONVERGENT B3 ;  /* 0x0000000000037941 */ /* 0x000fea0003800200 */
.L_x_18:
[----:B------:R-:W-:Y:S05]  /*17a0*/  WARPSYNC.ALL ;  /* 0x0000000000007948 */ /* 0x000fea0003800000 */
[----:B------:R-:W-:Y:S04]  /*17b0*/  BSSY.RECONVERGENT B4, `(.L_x_22) ;  /* 0x0000034000047945 */ /* 0x000fe80003800200 */
[----:B------:R-:W-:Y:S01]  /*17c0*/  BSSY.RELIABLE B3, `(.L_x_23) ;  /* 0x0000019000037945 */ /* 0x000fe20003800100 */
[----:B------:R-:W-:-:S03]  /*17d0*/  IADD3 R2, PT, PT, R27, R2, RZ ;  /* 0x000000021b027210 */ /* 0x000fc60007ffe0ff */
        /* <DEDUP_REMOVED lines=21> */
.L_x_24:
[----:B------:R-:W-:Y:S05]  /*1930*/  @P4 BREAK.RELIABLE B3 ;  /* 0x0000000000034942 */ /* 0x000fea0003800100 */
[----:B------:R-:W-:Y:S05]  /*1940*/  @P4 BRA `(.L_x_25) ;  /* 0x0000000000684947 */ /* 0x000fea0003800000 */
[----:B------:R-:W-:Y:S05]  /*1950*/  BSYNC.RELIABLE B3 ;  /* 0x0000000000037941 */ /* 0x000fea0003800100 */
.L_x_23:
        /* <DEDUP_REMOVED lines=14> */
[----:B------:R-:W-:-:S05]  /*1a40*/  IADD3 R11, PT, PT, R5, R2, RZ ;  /* 0x00000002050b7210 */ /* 0x000fca0007ffe0ff */
[----:B------:R-:W-:Y:S02]  /*1a50*/  IMAD.IADD R13, R4, 0x1, R11 ;  /* 0x00000001040d7824 */ /* 0x000fe400078e020b */
[----:B----4-:R-:W-:-:S03]  /*1a60*/  DADD R8, R8, R14 ;  /* 0x0000000008087229 */ /* 0x010fc6000000000e */
[----:B------:R-:W-:-:S05]  /*1a70*/  @P1 IADD3 R15, PT, PT, R4, R13, RZ ;  /* 0x0000000d040f1210 */ /* 0x000fca0007ffe0ff */
[----:B------:R-:W-:Y:S01]  /*1a80*/  DMUL R8, R8, UR4 ;  /* 0x0000000408087c28 */ /* 0x000fe20008000000 */
[----:B0-----:R-:W-:-:S04]  /*1a90*/  IMAD.WIDE.U32 R10, R11, 0x8, R6 ;  /* 0x000000080b0a7825 */ /* 0x001fc800078e0006 */
[--C-:B------:R-:W-:Y:S02]  /*1aa0*/  IMAD.WIDE.U32 R12, R13, 0x8, R6.reuse ;  /* 0x000000080d0c7825 */ /* 0x100fe400078e0006 */
[----:B------:R0:W-:Y:S02]  /*1ab0*/  STG.E.64 desc[UR6][R10.64], R8 ;  /* 0x000000080a007986 */ /* 0x0001e4000c101b06 */
[----:B------:R-:W-:Y:S02]  /*1ac0*/  @P1 IMAD.WIDE.U32 R6, R15, 0x8, R6 ;  /* 0x000000080f061825 */ /* 0x000fe400078e0006 */
[----:B------:R0:W-:Y:S04]  /*1ad0*/  STG.E.64 desc[UR6][R12.64], R8 ;  /* 0x000000080c007986 */ /* 0x0001e8000c101b06 */
[----:B------:R0:W-:Y:S02]  /*1ae0*/  @P1 STG.E.64 desc[UR6][R6.64], R8 ;  /* 0x0000000806001986 */ /* 0x0001e4000c101b06 */
.L_x_25:
[----:B------:R-:W-:Y:S05]  /*1af0*/  BSYNC.RECONVERGENT B4 ;  /* 0x0000000000047941 */ /* 0x000fea0003800200 */
.L_x_22:
[----:B------:R-:W-:Y:S05]  /*1b00*/  WARPSYNC.ALL ;  /* 0x0000000000007948 */ /* 0x000fea0003800000 */
[C---:B------:R-:W-:Y:S01]  /*1b10*/  ISETP.EQ.OR P0, PT, R0.reuse, 0x1f, !P0 ;  /* 0x0000001f0000780c */ /* 0x040fe20004702670 */
[----:B------:R-:W-:Y:S01]  /*1b20*/  BSSY.RECONVERGENT B4, `(.L_x_26) ;  /* 0x0000018000047945 */ /* 0x000fe20003800200 */
[C---:B------:R-:W-:Y:S02]  /*1b30*/  ISETP.EQ.OR P4, PT, R0.reuse, 0x1f, !P3 ;  /* 0x0000001f0000780c */ /* 0x040fe40005f82670 */
[----:B------:R-:W-:Y:S02]  /*1b40*/  ISETP.NE.AND P1, PT, R0, 0x1f, PT ;  /* 0x0000001f0000780c */ /* 0x000fe40003f25270 */
[----:B------:R-:W-:-:S02]  /*1b50*/  PLOP3.LUT P4, PT, P2, P4, PT, 0x8f, 0xf8 ;  /* 0x0000000000f8781c */ /* 0x000fc40001789177 */
[----:B------:R-:W-:-:S05]  /*1b60*/  IADD3 R2, PT, PT, R27, R2, RZ ;  /* 0x000000021b027210 */ /* 0x000fca0007ffe0ff */
[----:B------:R-:W-:Y:S06]  /*1b70*/  @P0 BRA `(.L_x_27) ;  /* 0x0000000000480947 */ /* 0x000fec0003800000 */
[----:B0-----:R-:W-:Y:S01]  /*1b80*/  LDS.64 R12, [R23+0x110] ;  /* 0x00011000170c7984 */ /* 0x001fe20000000a00 */
[----:B------:R-:W-:Y:S01]  /*1b90*/  IADD3 R25, PT, PT, R25, R2, RZ ;  /* 0x0000000219197210 */ /* 0x000fe20007ffe0ff */
[----:B------:R-:W-:Y:S01]  /*1ba0*/  UMOV UR4, 0x9999999a ;  /* 0x9999999a00047882 */ /* 0x000fe20000000000 */
[----:B------:R-:W-:Y:S01]  /*1bb0*/  UMOV UR5, 0x3fe99999 ;  /* 0x3fe9999900057882 */ /* 0x000fe20000000000 */
[----:B-12---:R-:W0:Y:S04]  /*1bc0*/  LDS.64 R14, [R23+0x1650] ;  /* 0x00165000170e7984 */ /* 0x006e280000000a00 */
[----:B------:R-:W1:Y:S04]  /*1bd0*/  LDS.64 R16, [R23+0xaa0] ;  /* 0x000aa00017107984 */ /* 0x000e680000000a00 */
[----:B------:R-:W2:Y:S04]  /*1be0*/  LDS.64 R10, [R23+0xcc0] ;  /* 0x000cc000170a7984 */ /* 0x000ea80000000a00 */
[----:B---34-:R-:W3:Y:S04]  /*1bf0*/  LDS.64 R6, [R23+0xba8] ;  /* 0x000ba80017067984 */ /* 0x018ee80000000a00 */
[----:B------:R-:W4:Y:S01]  /*1c00*/  LDS.64 R8, [R23+0xbb8] ;  /* 0x000bb80017087984 */ /* 0x000f220000000a00 */
[----:B0-----:R-:W-:-:S08]  /*1c10*/  DADD R12, R12, R14 ;  /* 0x000000000c0c7229 */ /* 0x001fd0000000000e */
[----:B-1----:R-:W-:-:S08]  /*1c20*/  DADD R12, R12, R16 ;  /* 0x000000000c0c7229 */ /* 0x002fd00000000010 */
[----:B--2---:R-:W-:Y:S01]  /*1c30*/  DADD R12, R12, R10 ;  /* 0x000000000c0c7229 */ /* 0x004fe2000000000a */
[----:B------:R-:W0:Y:S07]  /*1c40*/  LDC.64 R10, c[0x0][0x388] ;  /* 0x0000e200ff0a7b82 */ /* 0x000e2e0000000a00 */
[----:B---3--:R-:W-:-:S08]  /*1c50*/  DADD R6, R12, R6 ;  /* 0x000000000c067229 */ /* 0x008fd00000000006 */
[----:B----4-:R-:W-:-:S08]  /*1c60*/  DADD R6, R6, R8 ;  /* 0x0000000006067229 */ /* 0x010fd00000000008 */
[----:B------:R-:W-:Y:S01]  /*1c70*/  DMUL R6, R6, UR4 ;  /* 0x0000000406067c28 */ /* 0x000fe20008000000 */
[----:B0-----:R-:W-:-:S06]  /*1c80*/  IMAD.WIDE.U32 R10, R25, 0x8, R10 ;  /* 0x00000008190a7825 */ /* 0x001fcc00078e000a */
[----:B------:R0:W-:Y:S04]  /*1c90*/  STG.E.64 desc[UR6][R10.64], R6 ;  /* 0x000000060a007986 */ /* 0x0001e8000c101b06 */
.L_x_27:
[----:B------:R-:W-:Y:S05]  /*1ca0*/  BSYNC.RECONVERGENT B4 ;  /* 0x0000000000047941 */ /* 0x000fea0003800200 */
.L_x_26:
[----:B------:R-:W-:Y:S04]  /*1cb0*/  BSSY.RECONVERGENT B4, `(.L_x_28) ;  /* 0x0000014000047945 */ /* 0x000fe80003800200 */
[----:B------:R-:W-:Y:S05]  /*1cc0*/  @P4 BRA `(.L_x_29) ;  /* 0x0000000000484947 */ /* 0x000fea0003800000 */
[----:B0-----:R-:W-:Y:S01]  /*1cd0*/  LDS.64 R10, [R23+0x110] ;  /* 0x00011000170a7984 */ /* 0x001fe20000000a00 */
[----:B------:R-:W-:Y:S01]  /*1ce0*/  IADD3 R5, PT, PT, R5, R2, RZ ;  /* 0x0000000205057210 */ /* 0x000fe20007ffe0ff */
[----:B------:R-:W-:Y:S01]  /*1cf0*/  UMOV UR4, 0x9999999a ;  /* 0x9999999a00047882 */ /* 0x000fe20000000000 */
[----:B------:R-:W-:Y:S01]  /*1d00*/  UMOV UR5, 0x3fe99999 ;  /* 0x3fe9999900057882 */ /* 0x000fe20000000000 */
[----:B------:R-:W0:Y:S04]  /*1d10*/  LDS.64 R12, [R23+0x1650] ;  /* 0x00165000170c7984 */ /* 0x000e280000000a00 */
[----:B-12---:R-:W1:Y:S04]  /*1d20*/  LDS.64 R14, [R23+0xaa0] ;  /* 0x000aa000170e7984 */ /* 0x006e680000000a00 */
[----:B------:R-:W2:Y:S04]  /*1d30*/  LDS.64 R16, [R23+0xcc0] ;  /* 0x000cc00017107984 */ /* 0x000ea80000000a00 */
[----:B---34-:R-:W3:Y:S04]  /*1d40*/  LDS.64 R6, [R23+0xba8] ;  /* 0x000ba80017067984 */ /* 0x018ee80000000a00 */
[----:B------:R-:W4:Y:S01]  /*1d50*/  LDS.64 R8, [R23+0xbb8] ;  /* 0x000bb80017087984 */ /* 0x000f220000000a00 */
[----:B0-----:R-:W-:Y:S01]  /*1d60*/  DADD R10, R10, R12 ;  /* 0x000000000a0a7229 */ /* 0x001fe2000000000c */
[----:B------:R-:W0:Y:S07]  /*1d70*/  LDC.64 R12, c[0x0][0x388] ;  /* 0x0000e200ff0c7b82 */ /* 0x000e2e0000000a00 */
[----:B-1----:R-:W-:-:S08]  /*1d80*/  DADD R10, R10, R14 ;  /* 0x000000000a0a7229 */ /* 0x002fd0000000000e */
[----:B--2---:R-:W-:-:S08]  /*1d90*/  DADD R10, R10, R16 ;  /* 0x000000000a0a7229 */ /* 0x004fd00000000010 */
[----:B---3--:R-:W-:Y:S01]  /*1da0*/  DADD R6, R10, R6 ;  /* 0x000000000a067229 */ /* 0x008fe20000000006 */
[----:B0-----:R-:W-:-:S07]  /*1db0*/  IMAD.WIDE.U32 R4, R5, 0x8, R12 ;  /* 0x0000000805047825 */ /* 0x001fce00078e000c */
[----:B----4-:R-:W-:-:S08]  /*1dc0*/  DADD R6, R6, R8 ;  /* 0x0000000006067229 */ /* 0x010fd00000000008 */
[----:B------:R-:W-:-:S07]  /*1dd0*/  DMUL R6, R6, UR4 ;  /* 0x0000000406067c28 */ /* 0x000fce0008000000 */
[----:B------:R0:W-:Y:S04]  /*1de0*/  STG.E.64 desc[UR6][R4.64], R6 ;  /* 0x0000000604007986 */ /* 0x0001e8000c101b06 */
.L_x_29:
[----:B------:R-:W-:Y:S05]  /*1df0*/  BSYNC.RECONVERGENT B4 ;  /* 0x0000000000047941 */ /* 0x000fea0003800200 */
.L_x_28:
[----:B------:R-:W-:Y:S04]  /*1e00*/  BSSY.RECONVERGENT B4, `(.L_x_30) ;  /* 0x0000016000047945 */ /* 0x000fe80003800200 */
[----:B------:R-:W-:Y:S05]  /*1e10*/  @!P1 BRA `(.L_x_31) ;  /* 0x0000000000509947 */ /* 0x000fea0003800000 */
[----:B------:R-:W-:Y:S05]  /*1e20*/  @!P2 EXIT ;  /* 0x000000000000a94d */ /* 0x000fea0003800000 */
[----:B------:R-:W-:Y:S05]  /*1e30*/  @!P3 EXIT ;  /* 0x000000000000b94d */ /* 0x000fea0003800000 */
[----:B0--34-:R-:W-:Y:S01]  /*1e40*/  LDS.64 R8, [R23+0x110] ;  /* 0x0001100017087984 */ /* 0x019fe20000000a00 */
[----:B------:R-:W-:Y:S01]  /*1e50*/  IADD3 R3, PT, PT, R3, R2, RZ ;  /* 0x0000000203037210 */ /* 0x000fe20007ffe0ff */
[----:B------:R-:W-:Y:S01]  /*1e60*/  UMOV UR4, 0x9999999a ;  /* 0x9999999a00047882 */ /* 0x000fe20000000000 */
[----:B------:R-:W-:Y:S01]  /*1e70*/  UMOV UR5, 0x3fe99999 ;  /* 0x3fe9999900057882 */ /* 0x000fe20000000000 */
[----:B------:R-:W0:Y:S04]  /*1e80*/  LDS.64 R10, [R23+0x1650] ;  /* 0x00165000170a7984 */ /* 0x000e280000000a00 */
[----:B------:R-:W3:Y:S04]  /*1e90*/  LDS.64 R12, [R23+0xaa0] ;  /* 0x000aa000170c7984 */ /* 0x000ee80000000a00 */
[----:B-12---:R-:W1:Y:S04]  /*1ea0*/  LDS.64 R14, [R23+0xcc0] ;  /* 0x000cc000170e7984 */ /* 0x006e680000000a00 */
[----:B------:R-:W2:Y:S04]  /*1eb0*/  LDS.64 R6, [R23+0xba8] ;  /* 0x000ba80017067984 */ /* 0x000ea80000000a00 */
[----:B------:R-:W4:Y:S01]  /*1ec0*/  LDS.64 R4, [R23+0xbb8] ;  /* 0x000bb80017047984 */ /* 0x000f220000000a00 */
[----:B0-----:R-:W-:Y:S01]  /*1ed0*/  DADD R8, R8, R10 ;  /* 0x0000000008087229 */ /* 0x001fe2000000000a */
[----:B------:R-:W0:Y:S07]  /*1ee0*/  LDC.64 R10, c[0x0][0x388] ;  /* 0x0000e200ff0a7b82 */ /* 0x000e2e0000000a00 */
[----:B---3--:R-:W-:-:S08]  /*1ef0*/  DADD R8, R8, R12 ;  /* 0x0000000008087229 */ /* 0x008fd0000000000c */
[----:B-1----:R-:W-:-:S08]  /*1f00*/  DADD R8, R8, R14 ;  /* 0x0000000008087229 */ /* 0x002fd0000000000e */
[----:B--2---:R-:W-:-:S08]  /*1f10*/  DADD R6, R8, R6 ;  /* 0x0000000008067229 */ /* 0x004fd00000000006 */
[----:B----4-:R-:W-:-:S08]  /*1f20*/  DADD R4, R6, R4 ;  /* 0x0000000006047229 */ /* 0x010fd00000000004 */
[----:B------:R-:W-:Y:S01]  /*1f30*/  DMUL R6, R4, UR4 ;  /* 0x0000000404067c28 */ /* 0x000fe20008000000 */
[----:B0-----:R-:W-:-:S06]  /*1f40*/  IMAD.WIDE.U32 R4, R3, 0x8, R10 ;  /* 0x0000000803047825 */ /* 0x001fcc00078e000a */
[----:B------:R0:W-:Y:S04]  /*1f50*/  STG.E.64 desc[UR6][R4.64], R6 ;  /* 0x0000000604007986 */ /* 0x0001e8000c101b06 */
.L_x_31:
[----:B------:R-:W-:Y:S05]  /*1f60*/  BSYNC.RECONVERGENT B4 ;  /* 0x0000000000047941 */ /* 0x000fea0003800200 */
.L_x_30:
[----:B------:R-:W-:Y:S05]  /*1f70*/  @!P2 EXIT ;  /* 0x000000000000a94d */ /* 0x000fea0003800000 */
[----:B------:R-:W-:Y:S05]  /*1f80*/  @!P3 EXIT ;  /* 0x000000000000b94d */ /* 0x000fea0003800000 */
[----:B------:R-:W-:-:S13]  /*1f90*/  ISETP.EQ.OR P0, PT, R20, 0x7f, !P1 ;  /* 0x0000007f1400780c */ /* 0x000fda0004f02670 */
[----:B------:R-:W-:Y:S05]  /*1fa0*/  @P0 EXIT ;  /* 0x000000000000094d */ /* 0x000fea0003800000 */
[----:B0-----:R-:W-:Y:S01]  /*1fb0*/  LDS.64 R4, [R23+0x110] ;  /* 0x0001100017047984 */ /* 0x001fe20000000a00 */
[----:B------:R-:W-:Y:S01]  /*1fc0*/  IADD3 R3, PT, PT, R19, R2, RZ ;  /* 0x0000000213037210 */ /* 0x000fe20007ffe0ff */
[----:B------:R-:W-:Y:S01]  /*1fd0*/  UMOV UR4, 0x9999999a ;  /* 0x9999999a00047882 */ /* 0x000fe20000000000 */
[----:B------:R-:W-:Y:S01]  /*1fe0*/  UMOV UR5, 0x3fe99999 ;  /* 0x3fe9999900057882 */ /* 0x000fe20000000000 */
[----:B---34-:R-:W0:Y:S04]  /*1ff0*/  LDS.64 R6, [R23+0x1650] ;  /* 0x0016500017067984 */ /* 0x018e280000000a00 */
[----:B------:R-:W3:Y:S04]  /*2000*/  LDS.64 R8, [R23+0xaa0] ;  /* 0x000aa00017087984 */ /* 0x000ee80000000a00 */
[----:B------:R-:W4:Y:S04]  /*2010*/  LDS.64 R10, [R23+0xcc0] ;  /* 0x000cc000170a7984 */ /* 0x000f280000000a00 */
[----:B------:R-:W5:Y:S04]  /*2020*/  LDS.64 R12, [R23+0xba8] ;  /* 0x000ba800170c7984 */ /* 0x000f680000000a00 */
[----:B-12---:R-:W1:Y:S01]  /*2030*/  LDS.64 R14, [R23+0xbb8] ;  /* 0x000bb800170e7984 */ /* 0x006e620000000a00 */
[----:B0-----:R-:W-:Y:S01]  /*2040*/  DADD R4, R4, R6 ;  /* 0x0000000004047229 */ /* 0x001fe20000000006 */
[----:B------:R-:W0:Y:S07]  /*2050*/  LDC.64 R6, c[0x0][0x388] ;  /* 0x0000e200ff067b82 */ /* 0x000e2e0000000a00 */
[----:B---3--:R-:W-:-:S08]  /*2060*/  DADD R4, R4, R8 ;  /* 0x0000000004047229 */ /* 0x008fd00000000008 */
[----:B----4-:R-:W-:-:S08]  /*2070*/  DADD R4, R4, R10 ;  /* 0x0000000004047229 */ /* 0x010fd0000000000a */
[----:B-----5:R-:W-:Y:S01]  /*2080*/  DADD R4, R4, R12 ;  /* 0x0000000004047229 */ /* 0x020fe2000000000c */
[----:B0-----:R-:W-:-:S07]  /*2090*/  IMAD.WIDE.U32 R2, R3, 0x8, R6 ;  /* 0x0000000803027825 */ /* 0x001fce00078e0006 */
[----:B-1----:R-:W-:-:S08]  /*20a0*/  DADD R4, R4, R14 ;  /* 0x0000000004047229 */ /* 0x002fd0000000000e */
[----:B------:R-:W-:-:S07]  /*20b0*/  DMUL R4, R4, UR4 ;  /* 0x0000000404047c28 */ /* 0x000fce0008000000 */
[----:B------:R-:W-:Y:S01]  /*20c0*/  STG.E.64 desc[UR6][R2.64], R4 ;  /* 0x0000000402007986 */ /* 0x000fe2000c101b06 */
[----:B------:R-:W-:Y:S05]  /*20d0*/  EXIT ;  /* 0x000000000000794d */ /* 0x000fea0003800000 */
.L_x_32:
[----:B------:R-:W-:-:S00]  /*20e0*/  BRA `(.L_x_32) ;  /* 0xfffffffc00fc7947 */ /* 0x000fc0000383ffff */
[----:B------:R-:W-:-:S00]  /*20f0*/  NOP ;  /* 0x0000000000007918 */ /* 0x000fc00000000000 */
        /* <DEDUP_REMOVED lines=8> */
.L_x_56:


//--------------------- .text._Z14print_mat_hostPKd --------------------------
	.section	.text._Z14print_mat_hostPKd,"ax",@progbits
	.align	128
        .global         _Z14print_mat_hostPKd
        .type           _Z14print_mat_hostPKd,@function
        .size           _Z14print_mat_hostPKd,(.L_x_57 - _Z14print_mat_hostPKd)
        .other          _Z14print_mat_hostPKd,@"STO_CUDA_ENTRY STV_DEFAULT"
_Z14print_mat_hostPKd:
.text._Z14print_mat_hostPKd:
[----:B------:R-:W0:Y:S01]  /*0000*/  LDC R1, c[0x0][0x37c] ;  /* 0x0000df00ff017b82 */ /* 0x000e220000000800 */
[----:B------:R-:W1:Y:S01]  /*0010*/  LDCU.64 UR4, c[0x0][0x380] ;  /* 0x00007000ff0477ac */ /* 0x000e620008000a00 */
[----:B0-----:R-:W-:Y:S02]  /*0020*/  VIADD R1, R1, 0xfffffff8 ;  /* 0xfffffff801017836 */ /* 0x001fe40000000000 */
[----:B------:R-:W-:Y:S01]  /*0030*/  IMAD.MOV.U32 R19, RZ, RZ, RZ ;  /* 0x000000ffff137224 */ /* 0x000fe200078e00ff */
[----:B------:R-:W0:Y:S01]  /*0040*/  LDCU UR6, c[0x0][0x2f8] ;  /* 0x00005f00ff0677ac */ /* 0x000e220008000800 */
[----:B------:R-:W2:Y:S01]  /*0050*/  LDCU UR7, c[0x0][0x2fc] ;  /* 0x00005f80ff0777ac */ /* 0x000ea20008000800 */
[----:B------:R-:W3:Y:S01]  /*0060*/  LDCU.64 UR36, c[0x0][0x358] ;  /* 0x00006b00ff2477ac */ /* 0x000ee20008000a00 */
[----:B-1----:R-:W-:-:S04]  /*0070*/  UIADD3 UR4, UP0, UPT, UR4, 0x800, URZ ;  /* 0x0000080004047890 */ /* 0x002fc8000ff1e0ff */
[----:B------:R-:W-:Y:S01]  /*0080*/  UIADD3.X UR5, UPT, UPT, URZ, UR5, URZ, UP0, !UPT ;  /* 0x00000005ff057290 */ /* 0x000fe200087fe4ff */
[----:B0-----:R-:W-:Y:S02]  /*0090*/  IADD3 R22, P0, PT, R1, UR6, RZ ;  /* 0x0000000601167c10 */ /* 0x001fe4000ff1e0ff */
[----:B------:R-:W-:-:S03]  /*00a0*/  MOV R16, UR4 ;  /* 0x0000000400107c02 */ /* 0x000fc60008000f00 */
[----:B--2---:R-:W-:Y:S02]  /*00b0*/  IMAD.X R18, RZ, RZ, UR7, P0 ;  /* 0x00000007ff127e24 */ /* 0x004fe400080e06ff */
[----:B---3--:R-:W-:-:S07]  /*00c0*/  IMAD.U32 R17, RZ, RZ, UR5 ;  /* 0x00000005ff117e24 */ /* 0x008fce000f8e00ff */
.L_x_54:
[----:B------:R-:W2:Y:S01]  /*00d0*/  LDG.E.64 R10, desc[UR36][R16.64+-0x800] ;  /* 0xfff80024100a7981 */ /* 0x000ea2000c1e1b00 */
[----:B------:R-:W-:Y:S01]  /*00e0*/  MOV R2, 0x18 ;  /* 0x0000001800027802 */ /* 0x000fe20000000f00 */
[----:B------:R-:W0:Y:S01]  /*00f0*/  LDCU.64 UR4, c[0x4][URZ] ;  /* 0x01000000ff0477ac */ /* 0x000e220008000a00 */
[----:B------:R-:W-:Y:S02]  /*0100*/  VIADD R19, R19, 0x1 ;  /* 0x0000000113137836 */ /* 0x000fe40000000000 */
[----:B------:R1:W3:Y:S01]  /*0110*/  LDC.64 R8, c[0x4][R2] ;  /* 0x0100000002087b82 */ /* 0x0002e20000000a00 */
[----:B------:R-:W-:Y:S02]  /*0120*/  IMAD.MOV.U32 R6, RZ, RZ, R22 ;  /* 0x000000ffff067224 */ /* 0x000fe400078e0016 */
[----:B------:R-:W-:Y:S01]  /*0130*/  ISETP.NE.AND P0, PT, R19, 0x4, PT ;  /* 0x000000041300780c */ /* 0x000fe20003f05270 */
[----:B------:R-:W-:-:S03]  /*0140*/  IMAD.MOV.U32 R7, RZ, RZ, R18 ;  /* 0x000000ffff077224 */ /* 0x000fc600078e0012 */
[----:B------:R-:W-:Y:S01]  /*0150*/  P2R R23, PR, RZ, 0x1 ;  /* 0x00000001ff177803 */ /* 0x000fe20000000000 */
[----:B0-----:R-:W-:Y:S01]  /*0160*/  IMAD.U32 R4, RZ, RZ, UR4 ;  /* 0x00000004ff047e24 */ /* 0x001fe2000f8e00ff */
[----:B------:R-:W-:Y:S01]  /*0170*/  MOV R5, UR5 ;  /* 0x0000000500057c02 */ /* 0x000fe20008000f00 */
[----:B--23--:R1:W-:Y:S06]  /*0180*/  STL.64 [R1], R10 ;  /* 0x0000000a01007387 */ /* 0x00c3ec0000100a00 */
[----:B------:R-:W-:-:S07]  /*0190*/  LEPC R20, `(.L_x_33) ;  /* 0x000000001014794e */ /* 0x000fce0000000000 */
[----:B-1----:R-:W-:Y:S05]  /*01a0*/  CALL.ABS.NOINC R8 ;  /* 0x0000000008007343 */ /* 0x002fea0003c00000 */
.L_x_33:
[----:B------:R-:W2:Y:S01]  /*01b0*/  LDG.E.64 R10, desc[UR36][R16.64+-0x7f8] ;  /* 0xfff80824100a7981 */ /* 0x000ea2000c1e1b00 */
[----:B------:R0:W1:Y:S01]  /*01c0*/  LDC.64 R8, c[0x4][R2] ;  /* 0x0100000002087b82 */ /* 0x0000620000000a00 */
[----:B------:R-:W3:Y:S01]  /*01d0*/  LDCU.64 UR4, c[0x4][URZ] ;  /* 0x01000000ff0477ac */ /* 0x000ee20008000a00 */
[----:B------:R-:W-:Y:S01]  /*01e0*/  IMAD.MOV.U32 R6, RZ, RZ, R22 ;  /* 0x000000ffff067224 */ /* 0x000fe200078e0016 */
[----:B------:R-:W-:Y:S02]  /*01f0*/  MOV R7, R18 ;  /* 0x0000001200077202 */ /* 0x000fe40000000f00 */
[----:B---3--:R-:W-:Y:S01]  /*0200*/  MOV R4, UR4 ;  /* 0x0000000400047c02 */ /* 0x008fe20008000f00 */
[----:B------:R-:W-:Y:S01]  /*0210*/  IMAD.U32 R5, RZ, RZ, UR5 ;  /* 0x00000005ff057e24 */ /* 0x000fe2000f8e00ff */
[----:B-12---:R0:W-:Y:S06]  /*0220*/  STL.64 [R1], R10 ;  /* 0x0000000a01007387 */ /* 0x0061ec0000100a00 */
[----:B------:R-:W-:-:S07]  /*0230*/  LEPC R20, `(.L_x_34) ;  /* 0x000000001014794e */ /* 0x000fce0000000000 */
[----:B0-----:R-:W-:Y:S05]  /*0240*/  CALL.ABS.NOINC R8 ;  /* 0x0000000008007343 */ /* 0x001fea0003c00000 */
.L_x_34:
[----:B------:R-:W2:Y:S01]  /*0250*/  LDG.E.64 R10, desc[UR36][R16.64+-0x7f0] ;  /* 0xfff81024100a7981 */ /* 0x000ea2000c1e1b00 */
[----:B------:R0:W1:Y:S01]  /*0260*/  LDC.64 R8, c[0x4][R2] ;  /* 0x0100000002087b82 */ /* 0x0000620000000a00 */
[----:B------:R-:W3:Y:S01]  /*0270*/  LDCU.64 UR4, c[0x4][URZ] ;  /* 0x01000000ff0477ac */ /* 0x000ee20008000a00 */
[----:B------:R-:W-:Y:S01]  /*0280*/  MOV R6, R22 ;  /* 0x0000001600067202 */ /* 0x000fe20000000f00 */
[----:B------:R-:W-:Y:S02]  /*0290*/  IMAD.MOV.U32 R7, RZ, RZ, R18 ;  /* 0x000000ffff077224 */ /* 0x000fe400078e0012 */
[----:B---3--:R-:W-:Y:S02]  /*02a0*/  IMAD.U32 R4, RZ, RZ, UR4 ;  /* 0x00000004ff047e24 */ /* 0x008fe4000f8e00ff */
[----:B------:R-:W-:Y:S01]  /*02b0*/  IMAD.U32 R5, RZ, RZ, UR5 ;  /* 0x00000005ff057e24 */ /* 0x000fe2000f8e00ff */
[----:B-12---:R0:W-:Y:S06]  /*02c0*/  STL.64 [R1], R10 ;  /* 0x0000000a01007387 */ /* 0x0061ec0000100a00 */
[----:B------:R-:W-:-:S07]  /*02d0*/  LEPC R20, `(.L_x_35) ;  /* 0x000000001014794e */ /* 0x000fce0000000000 */
[----:B0-----:R-:W-:Y:S05]  /*02e0*/  CALL.ABS.NOINC R8 ;  /* 0x0000000008007343 */ /* 0x001fea0003c00000 */
.L_x_35:
[----:B------:R-:W2:Y:S01]  /*02f0*/  LDG.E.64 R10, desc[UR36][R16.64+-0x7e8] ;  /* 0xfff81824100a7981 */ /* 0x000ea2000c1e1b00 */
[----:B------:R0:W1:Y:S01]  /*0300*/  LDC.64 R8, c[0x4][R2] ;  /* 0x0100000002087b82 */ /* 0x0000620000000a00 */
[----:B------:R-:W3:Y:S01]  /*0310*/  LDCU.64 UR4, c[0x4][URZ] ;  /* 0x01000000ff0477ac */ /* 0x000ee20008000a00 */
[----:B------:R-:W-:Y:S02]  /*0320*/  IMAD.MOV.U32 R6, RZ, RZ, R22 ;  /* 0x000000ffff067224 */ /* 0x000fe400078e0016 */
[----:B------:R-:W-:Y:S02]  /*0330*/  IMAD.MOV.U32 R7, RZ, RZ, R18 ;  /* 0x000000ffff077224 */ /* 0x000fe400078e0012 */
[----:B---3--:R-:W-:Y:S01]  /*0340*/  IMAD.U32 R4, RZ, RZ, UR4 ;  /* 0x00000004ff047e24 */ /* 0x008fe2000f8e00ff */
[----:B------:R-:W-:Y:S01]  /*0350*/  MOV R5, UR5 ;  /* 0x0000000500057c02 */ /* 0x000fe20008000f00 */
[----:B-12---:R0:W-:Y:S06]  /*0360*/  STL.64 [R1], R10 ;  /* 0x0000000a01007387 */ /* 0x0061ec0000100a00 */
[----:B------:R-:W-:-:S07]  /*0370*/  LEPC R20, `(.L_x_36) ;  /* 0x000000001014794e */ /* 0x000fce0000000000 */
[----:B0-----:R-:W-:Y:S05]  /*0380*/  CALL.ABS.NOINC R8 ;  /* 0x0000000008007343 */ /* 0x001fea0003c00000 */
.L_x_36:
[----:B------:R0:W1:Y:S01]  /*0390*/  LDC.64 R8, c[0x4][R2] ;  /* 0x0100000002087b82 */ /* 0x0000620000000a00 */
[----:B------:R-:W2:Y:S01]  /*03a0*/  LDCU.64 UR4, c[0x4][0x8] ;  /* 0x01000100ff0477ac */ /* 0x000ea20008000a00 */
[----:B------:R-:W-:Y:S02]  /*03b0*/  CS2R R6, SRZ ;  /* 0x0000000000067805 */ /* 0x000fe4000001ff00 */
[----:B--2---:R-:W-:Y:S01]  /*03c0*/  MOV R4, UR4 ;  /* 0x0000000400047c02 */ /* 0x004fe20008000f00 */
[----:B0-----:R-:W-:-:S07]  /*03d0*/  IMAD.U32 R5, RZ, RZ, UR5 ;  /* 0x00000005ff057e24 */ /* 0x001fce000f8e00ff */
[----:B------:R-:W-:-:S07]  /*03e0*/  LEPC R20, `(.L_x_37) ;  /* 0x000000001014794e */ /* 0x000fce0000000000 */
[----:B-1----:R-:W-:Y:S05]  /*03f0*/  CALL.ABS.NOINC R8 ;  /* 0x0000000008007343 */ /* 0x002fea0003c00000 */
.L_x_37:
        /* <DEDUP_REMOVED lines=10> */
.L_x_38:
        /* <DEDUP_REMOVED lines=10> */
.L_x_39:
        /* <DEDUP_REMOVED lines=10> */
.L_x_40:
        /* <DEDUP_REMOVED lines=10> */
.L_x_41:
[----:B------:R0:W1:Y:S01]  /*0680*/  LDC.64 R8, c[0x4][R2] ;  /* 0x0100000002087b82 */ /* 0x0000620000000a00 */
[----:B------:R-:W2:Y:S01]  /*0690*/  LDCU.64 UR4, c[0x4][0x8] ;  /* 0x01000100ff0477ac */ /* 0x000ea20008000a00 */
[----:B------:R-:W-:Y:S02]  /*06a0*/  CS2R R6, SRZ ;  /* 0x0000000000067805 */ /* 0x000fe4000001ff00 */
[----:B--2---:R-:W-:Y:S01]  /*06b0*/  MOV R4, UR4 ;  /* 0x0000000400047c02 */ /* 0x004fe20008000f00 */
[----:B0-----:R-:W-:-:S07]  /*06c0*/  IMAD.U32 R5, RZ, RZ, UR5 ;  /* 0x00000005ff057e24 */ /* 0x001fce000f8e00ff */
[----:B------:R-:W-:-:S07]  /*06d0*/  LEPC R20, `(.L_x_42) ;  /* 0x000000001014794e */ /* 0x000fce0000000000 */
[----:B-1----:R-:W-:Y:S05]  /*06e0*/  CALL.ABS.NOINC R8 ;  /* 0x0000000008007343 */ /* 0x002fea0003c00000 */
.L_x_42:
        /* <DEDUP_REMOVED lines=10> */
.L_x_43:
        /* <DEDUP_REMOVED lines=10> */
.L_x_44:
        /* <DEDUP_REMOVED lines=10> */
.L_x_45:
        /* <DEDUP_REMOVED lines=10> */
.L_x_46:
[----:B------:R0:W1:Y:S01]  /*0970*/  LDC.64 R8, c[0x4][R2] ;  /* 0x0100000002087b82 */ /* 0x0000620000000a00 */
[----:B------:R-:W2:Y:S01]  /*0980*/  LDCU.64 UR4, c[0x4][0x8] ;  /* 0x01000100ff0477ac */ /* 0x000ea20008000a00 */
[----:B------:R-:W-:Y:S02]  /*0990*/  CS2R R6, SRZ ;  /* 0x0000000000067805 */ /* 0x000fe4000001ff00 */
[----:B--2---:R-:W-:Y:S01]  /*09a0*/  MOV R4, UR4 ;  /* 0x0000000400047c02 */ /* 0x004fe20008000f00 */
[----:B0-----:R-:W-:-:S07]  /*09b0*/  IMAD.U32 R5, RZ, RZ, UR5 ;  /* 0x00000005ff057e24 */ /* 0x001fce000f8e00ff */
[----:B------:R-:W-:-:S07]  /*09c0*/  LEPC R20, `(.L_x_47) ;  /* 0x000000001014794e */ /* 0x000fce0000000000 */
[----:B-1----:R-:W-:Y:S05]  /*09d0*/  CALL.ABS.NOINC R8 ;  /* 0x0000000008007343 */ /* 0x002fea0003c00000 */
.L_x_47:
        /* <DEDUP_REMOVED lines=10> */
.L_x_48:
        /* <DEDUP_REMOVED lines=10> */
.L_x_49:
        /* <DEDUP_REMOVED lines=10> */
.L_x_50:
        /* <DEDUP_REMOVED lines=10> */
.L_x_51:
[----:B------:R0:W1:Y:S01]  /*0c60*/  LDC.64 R8, c[0x4][R2] ;  /* 0x0100000002087b82 */ /* 0x0000620000000a00 */
[----:B------:R-:W2:Y:S01]  /*0c70*/  LDCU.64 UR4, c[0x4][0x8] ;  /* 0x01000100ff0477ac */ /* 0x000ea20008000a00 */
[----:B------:R-:W-:Y:S02]  /*0c80*/  CS2R R6, SRZ ;  /* 0x0000000000067805 */ /* 0x000fe4000001ff00 */
[----:B--2---:R-:W-:Y:S01]  /*0c90*/  MOV R4, UR4 ;  /* 0x0000000400047c02 */ /* 0x004fe20008000f00 */
[----:B0-----:R-:W-:-:S07]  /*0ca0*/  IMAD.U32 R5, RZ, RZ, UR5 ;  /* 0x00000005ff057e24 */ /* 0x001fce000f8e00ff */
[----:B------:R-:W-:-:S07]  /*0cb0*/  LEPC R20, `(.L_x_52) ;  /* 0x000000001014794e */ /* 0x000fce0000000000 */
[----:B-1----:R-:W-:Y:S05]  /*0cc0*/  CALL.ABS.NOINC R8 ;  /* 0x0000000008007343 */ /* 0x002fea0003c00000 */
.L_x_52:
[----:B------:R-:W0:Y:S01]  /*0cd0*/  LDC.64 R2, c[0x4][R2] ;  /* 0x0100000002027b82 */ /* 0x000e220000000a00 */
[----:B------:R-:W1:Y:S01]  /*0ce0*/  LDCU.64 UR4, c[0x4][0x10] ;  /* 0x01000200ff0477ac */ /* 0x000e620008000a00 */
[----:B------:R-:W-:Y:S01]  /*0cf0*/  CS2R R6, SRZ ;  /* 0x0000000000067805 */ /* 0x000fe2000001ff00 */
[----:B-1----:R-:W-:Y:S01]  /*0d00*/  IMAD.U32 R4, RZ, RZ, UR4 ;  /* 0x00000004ff047e24 */ /* 0x002fe2000f8e00ff */
[----:B------:R-:W-:-:S07]  /*0d10*/  MOV R5, UR5 ;  /* 0x0000000500057c02 */ /* 0x000fce0008000f00 */
[----:B------:R-:W-:-:S07]  /*0d20*/  LEPC R20, `(.L_x_53) ;  /* 0x000000001014794e */ /* 0x000fce0000000000 */
[----:B0-----:R-:W-:Y:S05]  /*0d30*/  CALL.ABS.NOINC R2 ;  /* 0x0000000002007343 */ /* 0x001fea0003c00000 */
.L_x_53:
[----:B------:R-:W-:Y:S02]  /*0d40*/  ISETP.NE.AND P6, PT, R23, RZ, PT ;  /* 0x000000ff1700720c */ /* 0x000fe40003fc5270 */
[----:B------:R-:W-:-:S05]  /*0d50*/  IADD3 R16, P0, PT, R16, 0x20000, RZ ;  /* 0x0002000010107810 */ /* 0x000fca0007f1e0ff */
[----:B------:R-:W-:-:S06]  /*0d60*/  IMAD.X R17, RZ, RZ, R17, P0 ;  /* 0x000000ffff117224 */ /* 0x000fcc00000e0611 */
[----:B------:R-:W-:Y:S05]  /*0d70*/  @P6 BRA `(.L_x_54) ;  /* 0xfffffff000d46947 */ /* 0x000fea000383ffff */
[----:B------:R-:W-:Y:S05]  /*0d80*/  EXIT ;  /* 0x000000000000794d */ /* 0x000fea0003800000 */
.L_x_55:
        /* <DEDUP_REMOVED lines=15> */
.L_x_57:


//--------------------- .nv.global.init           --------------------------
	.section	.nv.global.init,"aw",@progbits
.nv.global.init:
	.type		$str$2,@object
	.size		$str$2,($str - $str$2)
$str$2:
        /*0000*/ 	.byte	0x0a, 0x00
	.type		$str,@object
	.size		$str,($str$1 - $str)
$str:
        /*0002*/ 	.byte	0x25, 0x6c, 0x66, 0x2c, 0x00
	.type		$str$1,@object
	.size		$str$1,(.L_1 - $str$1)
$str$1:
        /*0007*/ 	.byte	0x20, 0x20, 0x20, 0x20, 0x20, 0x20, 0x00
.L_1:


//--------------------- .nv.shared._Z7kernel2PdS_ --------------------------
	.section	.nv.shared._Z7kernel2PdS_,"aw",@nobits
	.sectionflags	@""
	.align	8
.nv.shared._Z7kernel2PdS_:
	.zero		28224


//--------------------- .nv.shared.reserved.0     --------------------------
	.section	.nv.shared.reserved.0,"aw",@nobits
	.weak		__nv_reservedSMEM_offset_0_alias
	.size		__nv_reservedSMEM_offset_0_alias, 0, 64
	.other		__nv_reservedSMEM_offset_0_alias,@"STO_CUDA_RESERVED_SHARED STV_DEFAULT"
__nv_reservedSMEM_offset_0_alias:
	.zero		0
	.zero		64


//--------------------- .nv.constant0._Z7kernel2PdS_ --------------------------
	.section	.nv.constant0._Z7kernel2PdS_,"a",@progbits
	.sectionflags	@""
	.align	4
.nv.constant0._Z7kernel2PdS_:
	.zero		912


//--------------------- .nv.constant0._Z14print_mat_hostPKd --------------------------
	.section	.nv.constant0._Z14print_mat_hostPKd,"a",@progbits
	.sectionflags	@""
	.align	4
.nv.constant0._Z14print_mat_hostPKd:
	.zero		904


//--------------------- SYMBOLS --------------------------

	.type		.nv.reservedSmem.offset0,@object
	.size		.nv.reservedSmem.offset0,0x4
	.type		.nv.reservedSmem.cap,@object
	.size		.nv.reservedSmem.cap,0x4
	.type		vprintf,@function
